//
// Generated by NVIDIA NVVM Compiler
//
// Compiler Build ID: CL-36424714
// Cuda compilation tools, release 13.0, V13.0.88
// Based on NVVM 20.0.0
//

.version 9.0
.target sm_100
.address_size 64

	// .globl	_Z8init_rngiP17curandStateXORWOWyy
.extern .func free
(
	.param .b64 free_param_0
)
;
.extern .func  (.param .b64 func_retval0) malloc
(
	.param .b64 malloc_param_0
)
;
.global .align 4 .b8 precalc_xorwow_matrix[102400];
.global .align 4 .b8 precalc_xorwow_offset_matrix[102400];
.global .align 4 .b8 mrg32k3aM1[2304];
.global .align 4 .b8 mrg32k3aM2[2304];
.global .align 4 .b8 mrg32k3aM1SubSeq[2016];
.global .align 4 .b8 mrg32k3aM2SubSeq[2016];
.global .align 4 .b8 mrg32k3aM1Seq[2304];
.global .align 4 .b8 mrg32k3aM2Seq[2304];
.const .align 8 .b8 __cr_lgamma_table[72];

.visible .entry _Z8init_rngiP17curandStateXORWOWyy(
	.param .u32 _Z8init_rngiP17curandStateXORWOWyy_param_0,
	.param .u64 .ptr .align 1 _Z8init_rngiP17curandStateXORWOWyy_param_1,
	.param .u64 _Z8init_rngiP17curandStateXORWOWyy_param_2,
	.param .u64 _Z8init_rngiP17curandStateXORWOWyy_param_3
)
{
	.reg .pred 	%p<48>;
	.reg .b32 	%r<810>;
	.reg .b64 	%rd<31>;

	ld.param.u32 	%r365, [_Z8init_rngiP17curandStateXORWOWyy_param_0];
	ld.param.u64 	%rd13, [_Z8init_rngiP17curandStateXORWOWyy_param_1];
	ld.param.u64 	%rd14, [_Z8init_rngiP17curandStateXORWOWyy_param_2];
	ld.param.u64 	%rd15, [_Z8init_rngiP17curandStateXORWOWyy_param_3];
	mov.u32 	%r366, %ctaid.x;
	mov.u32 	%r367, %ntid.x;
	mov.u32 	%r368, %tid.x;
	mad.lo.s32 	%r1, %r366, %r367, %r368;
	setp.ge.s32 	%p1, %r1, %r365;
	@%p1 bra 	$L__BB0_86;
	cvta.to.global.u64 	%rd16, %rd13;
	cvt.s64.s32 	%rd29, %r1;
	mul.wide.s32 	%rd17, %r1, 48;
	add.s64 	%rd2, %rd16, %rd17;
	cvt.u32.u64 	%r369, %rd14;
	xor.b32  	%r370, %r369, -1429050551;
	mul.lo.s32 	%r371, %r370, 1099087573;
	{ .reg .b32 tmp; mov.b64 {tmp, %r372}, %rd14; }
	xor.b32  	%r373, %r372, -136515619;
	mul.lo.s32 	%r374, %r373, -1703105765;
	add.s32 	%r375, %r371, %r374;
	add.s32 	%r2, %r375, 6615241;
	add.s32 	%r376, %r371, 123456789;
	st.global.v2.u32 	[%rd2], {%r2, %r376};
	xor.b32  	%r377, %r371, 362436069;
	add.s32 	%r378, %r374, 521288629;
	st.global.v2.u32 	[%rd2+8], {%r377, %r378};
	xor.b32  	%r379, %r374, 88675123;
	add.s32 	%r380, %r371, 5783321;
	st.global.v2.u32 	[%rd2+16], {%r379, %r380};
	setp.eq.s32 	%p2, %r1, 0;
	@%p2 bra 	$L__BB0_43;
	mov.b32 	%r622, 0;
$L__BB0_3:
	and.b64  	%rd4, %rd29, 3;
	setp.eq.s64 	%p3, %rd4, 0;
	@%p3 bra 	$L__BB0_42;
	mul.wide.u32 	%rd18, %r622, 3200;
	mov.u64 	%rd19, precalc_xorwow_matrix;
	add.s64 	%rd5, %rd19, %rd18;
	cvt.u32.u64 	%r4, %rd4;
	mov.b32 	%r623, 0;
$L__BB0_5:
	mov.b32 	%r636, 0;
	mov.u32 	%r637, %r636;
	mov.u32 	%r638, %r636;
	mov.u32 	%r639, %r636;
	mov.u32 	%r640, %r636;
	mov.u32 	%r629, %r636;
$L__BB0_6:
	mul.wide.u32 	%rd20, %r629, 4;
	add.s64 	%rd21, %rd2, %rd20;
	ld.global.u32 	%r12, [%rd21+4];
	shl.b32 	%r13, %r629, 5;
	mov.b32 	%r635, 0;
$L__BB0_7:
	.pragma "nounroll";
	shr.u32 	%r385, %r12, %r635;
	and.b32  	%r386, %r385, 1;
	setp.eq.b32 	%p4, %r386, 1;
	not.pred 	%p5, %p4;
	add.s32 	%r387, %r13, %r635;
	mul.lo.s32 	%r388, %r387, 5;
	mul.wide.u32 	%rd22, %r388, 4;
	add.s64 	%rd6, %rd5, %rd22;
	@%p5 bra 	$L__BB0_9;
	ld.global.u32 	%r389, [%rd6];
	xor.b32  	%r640, %r640, %r389;
	ld.global.u32 	%r390, [%rd6+4];
	xor.b32  	%r639, %r639, %r390;
	ld.global.u32 	%r391, [%rd6+8];
	xor.b32  	%r638, %r638, %r391;
	ld.global.u32 	%r392, [%rd6+12];
	xor.b32  	%r637, %r637, %r392;
	ld.global.u32 	%r393, [%rd6+16];
	xor.b32  	%r636, %r636, %r393;
$L__BB0_9:
	and.b32  	%r395, %r385, 2;
	setp.eq.s32 	%p6, %r395, 0;
	@%p6 bra 	$L__BB0_11;
	ld.global.u32 	%r396, [%rd6+20];
	xor.b32  	%r640, %r640, %r396;
	ld.global.u32 	%r397, [%rd6+24];
	xor.b32  	%r639, %r639, %r397;
	ld.global.u32 	%r398, [%rd6+28];
	xor.b32  	%r638, %r638, %r398;
	ld.global.u32 	%r399, [%rd6+32];
	xor.b32  	%r637, %r637, %r399;
	ld.global.u32 	%r400, [%rd6+36];
	xor.b32  	%r636, %r636, %r400;
$L__BB0_11:
	and.b32  	%r402, %r385, 4;
	setp.eq.s32 	%p7, %r402, 0;
	@%p7 bra 	$L__BB0_13;
	ld.global.u32 	%r403, [%rd6+40];
	xor.b32  	%r640, %r640, %r403;
	ld.global.u32 	%r404, [%rd6+44];
	xor.b32  	%r639, %r639, %r404;
	ld.global.u32 	%r405, [%rd6+48];
	xor.b32  	%r638, %r638, %r405;
	ld.global.u32 	%r406, [%rd6+52];
	xor.b32  	%r637, %r637, %r406;
	ld.global.u32 	%r407, [%rd6+56];
	xor.b32  	%r636, %r636, %r407;
$L__BB0_13:
	and.b32  	%r409, %r385, 8;
	setp.eq.s32 	%p8, %r409, 0;
	@%p8 bra 	$L__BB0_15;
	ld.global.u32 	%r410, [%rd6+60];
	xor.b32  	%r640, %r640, %r410;
	ld.global.u32 	%r411, [%rd6+64];
	xor.b32  	%r639, %r639, %r411;
	ld.global.u32 	%r412, [%rd6+68];
	xor.b32  	%r638, %r638, %r412;
	ld.global.u32 	%r413, [%rd6+72];
	xor.b32  	%r637, %r637, %r413;
	ld.global.u32 	%r414, [%rd6+76];
	xor.b32  	%r636, %r636, %r414;
$L__BB0_15:
	and.b32  	%r416, %r385, 16;
	setp.eq.s32 	%p9, %r416, 0;
	@%p9 bra 	$L__BB0_17;
	ld.global.u32 	%r417, [%rd6+80];
	xor.b32  	%r640, %r640, %r417;
	ld.global.u32 	%r418, [%rd6+84];
	xor.b32  	%r639, %r639, %r418;
	ld.global.u32 	%r419, [%rd6+88];
	xor.b32  	%r638, %r638, %r419;
	ld.global.u32 	%r420, [%rd6+92];
	xor.b32  	%r637, %r637, %r420;
	ld.global.u32 	%r421, [%rd6+96];
	xor.b32  	%r636, %r636, %r421;
$L__BB0_17:
	and.b32  	%r423, %r385, 32;
	setp.eq.s32 	%p10, %r423, 0;
	@%p10 bra 	$L__BB0_19;
	ld.global.u32 	%r424, [%rd6+100];
	xor.b32  	%r640, %r640, %r424;
	ld.global.u32 	%r425, [%rd6+104];
	xor.b32  	%r639, %r639, %r425;
	ld.global.u32 	%r426, [%rd6+108];
	xor.b32  	%r638, %r638, %r426;
	ld.global.u32 	%r427, [%rd6+112];
	xor.b32  	%r637, %r637, %r427;
	ld.global.u32 	%r428, [%rd6+116];
	xor.b32  	%r636, %r636, %r428;
$L__BB0_19:
	and.b32  	%r430, %r385, 64;
	setp.eq.s32 	%p11, %r430, 0;
	@%p11 bra 	$L__BB0_21;
	ld.global.u32 	%r431, [%rd6+120];
	xor.b32  	%r640, %r640, %r431;
	ld.global.u32 	%r432, [%rd6+124];
	xor.b32  	%r639, %r639, %r432;
	ld.global.u32 	%r433, [%rd6+128];
	xor.b32  	%r638, %r638, %r433;
	ld.global.u32 	%r434, [%rd6+132];
	xor.b32  	%r637, %r637, %r434;
	ld.global.u32 	%r435, [%rd6+136];
	xor.b32  	%r636, %r636, %r435;
$L__BB0_21:
	and.b32  	%r437, %r385, 128;
	setp.eq.s32 	%p12, %r437, 0;
	@%p12 bra 	$L__BB0_23;
	ld.global.u32 	%r438, [%rd6+140];
	xor.b32  	%r640, %r640, %r438;
	ld.global.u32 	%r439, [%rd6+144];
	xor.b32  	%r639, %r639, %r439;
	ld.global.u32 	%r440, [%rd6+148];
	xor.b32  	%r638, %r638, %r440;
	ld.global.u32 	%r441, [%rd6+152];
	xor.b32  	%r637, %r637, %r441;
	ld.global.u32 	%r442, [%rd6+156];
	xor.b32  	%r636, %r636, %r442;
$L__BB0_23:
	and.b32  	%r444, %r385, 256;
	setp.eq.s32 	%p13, %r444, 0;
	@%p13 bra 	$L__BB0_25;
	ld.global.u32 	%r445, [%rd6+160];
	xor.b32  	%r640, %r640, %r445;
	ld.global.u32 	%r446, [%rd6+164];
	xor.b32  	%r639, %r639, %r446;
	ld.global.u32 	%r447, [%rd6+168];
	xor.b32  	%r638, %r638, %r447;
	ld.global.u32 	%r448, [%rd6+172];
	xor.b32  	%r637, %r637, %r448;
	ld.global.u32 	%r449, [%rd6+176];
	xor.b32  	%r636, %r636, %r449;
$L__BB0_25:
	and.b32  	%r451, %r385, 512;
	setp.eq.s32 	%p14, %r451, 0;
	@%p14 bra 	$L__BB0_27;
	ld.global.u32 	%r452, [%rd6+180];
	xor.b32  	%r640, %r640, %r452;
	ld.global.u32 	%r453, [%rd6+184];
	xor.b32  	%r639, %r639, %r453;
	ld.global.u32 	%r454, [%rd6+188];
	xor.b32  	%r638, %r638, %r454;
	ld.global.u32 	%r455, [%rd6+192];
	xor.b32  	%r637, %r637, %r455;
	ld.global.u32 	%r456, [%rd6+196];
	xor.b32  	%r636, %r636, %r456;
$L__BB0_27:
	and.b32  	%r458, %r385, 1024;
	setp.eq.s32 	%p15, %r458, 0;
	@%p15 bra 	$L__BB0_29;
	ld.global.u32 	%r459, [%rd6+200];
	xor.b32  	%r640, %r640, %r459;
	ld.global.u32 	%r460, [%rd6+204];
	xor.b32  	%r639, %r639, %r460;
	ld.global.u32 	%r461, [%rd6+208];
	xor.b32  	%r638, %r638, %r461;
	ld.global.u32 	%r462, [%rd6+212];
	xor.b32  	%r637, %r637, %r462;
	ld.global.u32 	%r463, [%rd6+216];
	xor.b32  	%r636, %r636, %r463;
$L__BB0_29:
	and.b32  	%r465, %r385, 2048;
	setp.eq.s32 	%p16, %r465, 0;
	@%p16 bra 	$L__BB0_31;
	ld.global.u32 	%r466, [%rd6+220];
	xor.b32  	%r640, %r640, %r466;
	ld.global.u32 	%r467, [%rd6+224];
	xor.b32  	%r639, %r639, %r467;
	ld.global.u32 	%r468, [%rd6+228];
	xor.b32  	%r638, %r638, %r468;
	ld.global.u32 	%r469, [%rd6+232];
	xor.b32  	%r637, %r637, %r469;
	ld.global.u32 	%r470, [%rd6+236];
	xor.b32  	%r636, %r636, %r470;
$L__BB0_31:
	and.b32  	%r472, %r385, 4096;
	setp.eq.s32 	%p17, %r472, 0;
	@%p17 bra 	$L__BB0_33;
	ld.global.u32 	%r473, [%rd6+240];
	xor.b32  	%r640, %r640, %r473;
	ld.global.u32 	%r474, [%rd6+244];
	xor.b32  	%r639, %r639, %r474;
	ld.global.u32 	%r475, [%rd6+248];
	xor.b32  	%r638, %r638, %r475;
	ld.global.u32 	%r476, [%rd6+252];
	xor.b32  	%r637, %r637, %r476;
	ld.global.u32 	%r477, [%rd6+256];
	xor.b32  	%r636, %r636, %r477;
$L__BB0_33:
	and.b32  	%r479, %r385, 8192;
	setp.eq.s32 	%p18, %r479, 0;
	@%p18 bra 	$L__BB0_35;
	ld.global.u32 	%r480, [%rd6+260];
	xor.b32  	%r640, %r640, %r480;
	ld.global.u32 	%r481, [%rd6+264];
	xor.b32  	%r639, %r639, %r481;
	ld.global.u32 	%r482, [%rd6+268];
	xor.b32  	%r638, %r638, %r482;
	ld.global.u32 	%r483, [%rd6+272];
	xor.b32  	%r637, %r637, %r483;
	ld.global.u32 	%r484, [%rd6+276];
	xor.b32  	%r636, %r636, %r484;
$L__BB0_35:
	and.b32  	%r486, %r385, 16384;
	setp.eq.s32 	%p19, %r486, 0;
	@%p19 bra 	$L__BB0_37;
	ld.global.u32 	%r487, [%rd6+280];
	xor.b32  	%r640, %r640, %r487;
	ld.global.u32 	%r488, [%rd6+284];
	xor.b32  	%r639, %r639, %r488;
	ld.global.u32 	%r489, [%rd6+288];
	xor.b32  	%r638, %r638, %r489;
	ld.global.u32 	%r490, [%rd6+292];
	xor.b32  	%r637, %r637, %r490;
	ld.global.u32 	%r491, [%rd6+296];
	xor.b32  	%r636, %r636, %r491;
$L__BB0_37:
	and.b32  	%r493, %r385, 32768;
	setp.eq.s32 	%p20, %r493, 0;
	@%p20 bra 	$L__BB0_39;
	ld.global.u32 	%r494, [%rd6+300];
	xor.b32  	%r640, %r640, %r494;
	ld.global.u32 	%r495, [%rd6+304];
	xor.b32  	%r639, %r639, %r495;
	ld.global.u32 	%r496, [%rd6+308];
	xor.b32  	%r638, %r638, %r496;
	ld.global.u32 	%r497, [%rd6+312];
	xor.b32  	%r637, %r637, %r497;
	ld.global.u32 	%r498, [%rd6+316];
	xor.b32  	%r636, %r636, %r498;
$L__BB0_39:
	add.s32 	%r635, %r635, 16;
	setp.ne.s32 	%p21, %r635, 32;
	@%p21 bra 	$L__BB0_7;
	mad.lo.s32 	%r499, %r629, -31, %r13;
	add.s32 	%r629, %r499, 1;
	setp.ne.s32 	%p22, %r629, 5;
	@%p22 bra 	$L__BB0_6;
	st.global.u32 	[%rd2+4], %r640;
	st.global.u32 	[%rd2+8], %r639;
	st.global.u32 	[%rd2+12], %r638;
	st.global.u32 	[%rd2+16], %r637;
	st.global.u32 	[%rd2+20], %r636;
	add.s32 	%r623, %r623, 1;
	setp.lt.u32 	%p23, %r623, %r4;
	@%p23 bra 	$L__BB0_5;
$L__BB0_42:
	shr.u64 	%rd7, %rd29, 2;
	add.s32 	%r622, %r622, 1;
	setp.lt.u64 	%p24, %rd29, 4;
	mov.u64 	%rd29, %rd7;
	@%p24 bra 	$L__BB0_43;
	bra.uni 	$L__BB0_3;
$L__BB0_43:
	setp.eq.s64 	%p25, %rd15, 0;
	@%p25 bra 	$L__BB0_85;
	mov.b32 	%r716, 0;
	mov.u64 	%rd24, precalc_xorwow_offset_matrix;
	mov.u64 	%rd30, %rd15;
$L__BB0_45:
	and.b64  	%rd9, %rd30, 3;
	setp.eq.s64 	%p26, %rd9, 0;
	@%p26 bra 	$L__BB0_84;
	mul.wide.u32 	%rd23, %r716, 3200;
	add.s64 	%rd10, %rd24, %rd23;
	cvt.u32.u64 	%r185, %rd9;
	mov.b32 	%r717, 0;
$L__BB0_47:
	mov.b32 	%r730, 0;
	mov.u32 	%r731, %r730;
	mov.u32 	%r732, %r730;
	mov.u32 	%r733, %r730;
	mov.u32 	%r734, %r730;
	mov.u32 	%r723, %r730;
$L__BB0_48:
	mul.wide.u32 	%rd25, %r723, 4;
	add.s64 	%rd26, %rd2, %rd25;
	ld.global.u32 	%r193, [%rd26+4];
	shl.b32 	%r194, %r723, 5;
	mov.b32 	%r729, 0;
$L__BB0_49:
	.pragma "nounroll";
	shr.u32 	%r504, %r193, %r729;
	and.b32  	%r505, %r504, 1;
	setp.eq.b32 	%p27, %r505, 1;
	not.pred 	%p28, %p27;
	add.s32 	%r506, %r194, %r729;
	mul.lo.s32 	%r507, %r506, 5;
	mul.wide.u32 	%rd27, %r507, 4;
	add.s64 	%rd11, %rd10, %rd27;
	@%p28 bra 	$L__BB0_51;
	ld.global.u32 	%r508, [%rd11];
	xor.b32  	%r734, %r734, %r508;
	ld.global.u32 	%r509, [%rd11+4];
	xor.b32  	%r733, %r733, %r509;
	ld.global.u32 	%r510, [%rd11+8];
	xor.b32  	%r732, %r732, %r510;
	ld.global.u32 	%r511, [%rd11+12];
	xor.b32  	%r731, %r731, %r511;
	ld.global.u32 	%r512, [%rd11+16];
	xor.b32  	%r730, %r730, %r512;
$L__BB0_51:
	and.b32  	%r514, %r504, 2;
	setp.eq.s32 	%p29, %r514, 0;
	@%p29 bra 	$L__BB0_53;
	ld.global.u32 	%r515, [%rd11+20];
	xor.b32  	%r734, %r734, %r515;
	ld.global.u32 	%r516, [%rd11+24];
	xor.b32  	%r733, %r733, %r516;
	ld.global.u32 	%r517, [%rd11+28];
	xor.b32  	%r732, %r732, %r517;
	ld.global.u32 	%r518, [%rd11+32];
	xor.b32  	%r731, %r731, %r518;
	ld.global.u32 	%r519, [%rd11+36];
	xor.b32  	%r730, %r730, %r519;
$L__BB0_53:
	and.b32  	%r521, %r504, 4;
	setp.eq.s32 	%p30, %r521, 0;
	@%p30 bra 	$L__BB0_55;
	ld.global.u32 	%r522, [%rd11+40];
	xor.b32  	%r734, %r734, %r522;
	ld.global.u32 	%r523, [%rd11+44];
	xor.b32  	%r733, %r733, %r523;
	ld.global.u32 	%r524, [%rd11+48];
	xor.b32  	%r732, %r732, %r524;
	ld.global.u32 	%r525, [%rd11+52];
	xor.b32  	%r731, %r731, %r525;
	ld.global.u32 	%r526, [%rd11+56];
	xor.b32  	%r730, %r730, %r526;
$L__BB0_55:
	and.b32  	%r528, %r504, 8;
	setp.eq.s32 	%p31, %r528, 0;
	@%p31 bra 	$L__BB0_57;
	ld.global.u32 	%r529, [%rd11+60];
	xor.b32  	%r734, %r734, %r529;
	ld.global.u32 	%r530, [%rd11+64];
	xor.b32  	%r733, %r733, %r530;
	ld.global.u32 	%r531, [%rd11+68];
	xor.b32  	%r732, %r732, %r531;
	ld.global.u32 	%r532, [%rd11+72];
	xor.b32  	%r731, %r731, %r532;
	ld.global.u32 	%r533, [%rd11+76];
	xor.b32  	%r730, %r730, %r533;
$L__BB0_57:
	and.b32  	%r535, %r504, 16;
	setp.eq.s32 	%p32, %r535, 0;
	@%p32 bra 	$L__BB0_59;
	ld.global.u32 	%r536, [%rd11+80];
	xor.b32  	%r734, %r734, %r536;
	ld.global.u32 	%r537, [%rd11+84];
	xor.b32  	%r733, %r733, %r537;
	ld.global.u32 	%r538, [%rd11+88];
	xor.b32  	%r732, %r732, %r538;
	ld.global.u32 	%r539, [%rd11+92];
	xor.b32  	%r731, %r731, %r539;
	ld.global.u32 	%r540, [%rd11+96];
	xor.b32  	%r730, %r730, %r540;
$L__BB0_59:
	and.b32  	%r542, %r504, 32;
	setp.eq.s32 	%p33, %r542, 0;
	@%p33 bra 	$L__BB0_61;
	ld.global.u32 	%r543, [%rd11+100];
	xor.b32  	%r734, %r734, %r543;
	ld.global.u32 	%r544, [%rd11+104];
	xor.b32  	%r733, %r733, %r544;
	ld.global.u32 	%r545, [%rd11+108];
	xor.b32  	%r732, %r732, %r545;
	ld.global.u32 	%r546, [%rd11+112];
	xor.b32  	%r731, %r731, %r546;
	ld.global.u32 	%r547, [%rd11+116];
	xor.b32  	%r730, %r730, %r547;
$L__BB0_61:
	and.b32  	%r549, %r504, 64;
	setp.eq.s32 	%p34, %r549, 0;
	@%p34 bra 	$L__BB0_63;
	ld.global.u32 	%r550, [%rd11+120];
	xor.b32  	%r734, %r734, %r550;
	ld.global.u32 	%r551, [%rd11+124];
	xor.b32  	%r733, %r733, %r551;
	ld.global.u32 	%r552, [%rd11+128];
	xor.b32  	%r732, %r732, %r552;
	ld.global.u32 	%r553, [%rd11+132];
	xor.b32  	%r731, %r731, %r553;
	ld.global.u32 	%r554, [%rd11+136];
	xor.b32  	%r730, %r730, %r554;
$L__BB0_63:
	and.b32  	%r556, %r504, 128;
	setp.eq.s32 	%p35, %r556, 0;
	@%p35 bra 	$L__BB0_65;
	ld.global.u32 	%r557, [%rd11+140];
	xor.b32  	%r734, %r734, %r557;
	ld.global.u32 	%r558, [%rd11+144];
	xor.b32  	%r733, %r733, %r558;
	ld.global.u32 	%r559, [%rd11+148];
	xor.b32  	%r732, %r732, %r559;
	ld.global.u32 	%r560, [%rd11+152];
	xor.b32  	%r731, %r731, %r560;
	ld.global.u32 	%r561, [%rd11+156];
	xor.b32  	%r730, %r730, %r561;
$L__BB0_65:
	and.b32  	%r563, %r504, 256;
	setp.eq.s32 	%p36, %r563, 0;
	@%p36 bra 	$L__BB0_67;
	ld.global.u32 	%r564, [%rd11+160];
	xor.b32  	%r734, %r734, %r564;
	ld.global.u32 	%r565, [%rd11+164];
	xor.b32  	%r733, %r733, %r565;
	ld.global.u32 	%r566, [%rd11+168];
	xor.b32  	%r732, %r732, %r566;
	ld.global.u32 	%r567, [%rd11+172];
	xor.b32  	%r731, %r731, %r567;
	ld.global.u32 	%r568, [%rd11+176];
	xor.b32  	%r730, %r730, %r568;
$L__BB0_67:
	and.b32  	%r570, %r504, 512;
	setp.eq.s32 	%p37, %r570, 0;
	@%p37 bra 	$L__BB0_69;
	ld.global.u32 	%r571, [%rd11+180];
	xor.b32  	%r734, %r734, %r571;
	ld.global.u32 	%r572, [%rd11+184];
	xor.b32  	%r733, %r733, %r572;
	ld.global.u32 	%r573, [%rd11+188];
	xor.b32  	%r732, %r732, %r573;
	ld.global.u32 	%r574, [%rd11+192];
	xor.b32  	%r731, %r731, %r574;
	ld.global.u32 	%r575, [%rd11+196];
	xor.b32  	%r730, %r730, %r575;
$L__BB0_69:
	and.b32  	%r577, %r504, 1024;
	setp.eq.s32 	%p38, %r577, 0;
	@%p38 bra 	$L__BB0_71;
	ld.global.u32 	%r578, [%rd11+200];
	xor.b32  	%r734, %r734, %r578;
	ld.global.u32 	%r579, [%rd11+204];
	xor.b32  	%r733, %r733, %r579;
	ld.global.u32 	%r580, [%rd11+208];
	xor.b32  	%r732, %r732, %r580;
	ld.global.u32 	%r581, [%rd11+212];
	xor.b32  	%r731, %r731, %r581;
	ld.global.u32 	%r582, [%rd11+216];
	xor.b32  	%r730, %r730, %r582;
$L__BB0_71:
	and.b32  	%r584, %r504, 2048;
	setp.eq.s32 	%p39, %r584, 0;
	@%p39 bra 	$L__BB0_73;
	ld.global.u32 	%r585, [%rd11+220];
	xor.b32  	%r734, %r734, %r585;
	ld.global.u32 	%r586, [%rd11+224];
	xor.b32  	%r733, %r733, %r586;
	ld.global.u32 	%r587, [%rd11+228];
	xor.b32  	%r732, %r732, %r587;
	ld.global.u32 	%r588, [%rd11+232];
	xor.b32  	%r731, %r731, %r588;
	ld.global.u32 	%r589, [%rd11+236];
	xor.b32  	%r730, %r730, %r589;
$L__BB0_73:
	and.b32  	%r591, %r504, 4096;
	setp.eq.s32 	%p40, %r591, 0;
	@%p40 bra 	$L__BB0_75;
	ld.global.u32 	%r592, [%rd11+240];
	xor.b32  	%r734, %r734, %r592;
	ld.global.u32 	%r593, [%rd11+244];
	xor.b32  	%r733, %r733, %r593;
	ld.global.u32 	%r594, [%rd11+248];
	xor.b32  	%r732, %r732, %r594;
	ld.global.u32 	%r595, [%rd11+252];
	xor.b32  	%r731, %r731, %r595;
	ld.global.u32 	%r596, [%rd11+256];
	xor.b32  	%r730, %r730, %r596;
$L__BB0_75:
	and.b32  	%r598, %r504, 8192;
	setp.eq.s32 	%p41, %r598, 0;
	@%p41 bra 	$L__BB0_77;
	ld.global.u32 	%r599, [%rd11+260];
	xor.b32  	%r734, %r734, %r599;
	ld.global.u32 	%r600, [%rd11+264];
	xor.b32  	%r733, %r733, %r600;
	ld.global.u32 	%r601, [%rd11+268];
	xor.b32  	%r732, %r732, %r601;
	ld.global.u32 	%r602, [%rd11+272];
	xor.b32  	%r731, %r731, %r602;
	ld.global.u32 	%r603, [%rd11+276];
	xor.b32  	%r730, %r730, %r603;
$L__BB0_77:
	and.b32  	%r605, %r504, 16384;
	setp.eq.s32 	%p42, %r605, 0;
	@%p42 bra 	$L__BB0_79;
	ld.global.u32 	%r606, [%rd11+280];
	xor.b32  	%r734, %r734, %r606;
	ld.global.u32 	%r607, [%rd11+284];
	xor.b32  	%r733, %r733, %r607;
	ld.global.u32 	%r608, [%rd11+288];
	xor.b32  	%r732, %r732, %r608;
	ld.global.u32 	%r609, [%rd11+292];
	xor.b32  	%r731, %r731, %r609;
	ld.global.u32 	%r610, [%rd11+296];
	xor.b32  	%r730, %r730, %r610;
$L__BB0_79:
	and.b32  	%r612, %r504, 32768;
	setp.eq.s32 	%p43, %r612, 0;
	@%p43 bra 	$L__BB0_81;
	ld.global.u32 	%r613, [%rd11+300];
	xor.b32  	%r734, %r734, %r613;
	ld.global.u32 	%r614, [%rd11+304];
	xor.b32  	%r733, %r733, %r614;
	ld.global.u32 	%r615, [%rd11+308];
	xor.b32  	%r732, %r732, %r615;
	ld.global.u32 	%r616, [%rd11+312];
	xor.b32  	%r731, %r731, %r616;
	ld.global.u32 	%r617, [%rd11+316];
	xor.b32  	%r730, %r730, %r617;
$L__BB0_81:
	add.s32 	%r729, %r729, 16;
	setp.ne.s32 	%p44, %r729, 32;
	@%p44 bra 	$L__BB0_49;
	mad.lo.s32 	%r618, %r723, -31, %r194;
	add.s32 	%r723, %r618, 1;
	setp.ne.s32 	%p45, %r723, 5;
	@%p45 bra 	$L__BB0_48;
	st.global.u32 	[%rd2+4], %r734;
	st.global.u32 	[%rd2+8], %r733;
	st.global.u32 	[%rd2+12], %r732;
	st.global.u32 	[%rd2+16], %r731;
	st.global.u32 	[%rd2+20], %r730;
	add.s32 	%r717, %r717, 1;
	setp.lt.u32 	%p46, %r717, %r185;
	@%p46 bra 	$L__BB0_47;
$L__BB0_84:
	shr.u64 	%rd12, %rd30, 2;
	add.s32 	%r716, %r716, 1;
	setp.gt.u64 	%p47, %rd30, 3;
	mov.u64 	%rd30, %rd12;
	@%p47 bra 	$L__BB0_45;
$L__BB0_85:
	cvt.u32.u64 	%r619, %rd15;
	mad.lo.s32 	%r620, %r619, 362437, %r2;
	st.global.u32 	[%rd2], %r620;
	mov.b32 	%r621, 0;
	st.global.v2.u32 	[%rd2+24], {%r621, %r621};
	st.global.u32 	[%rd2+32], %r621;
	mov.b64 	%rd28, 0;
	st.global.u64 	[%rd2+40], %rd28;
$L__BB0_86:
	ret;

}
	// .globl	_Z16generate_rr_setsPfPiS0_S0_iiiP17curandStateXORWOW
.visible .entry _Z16generate_rr_setsPfPiS0_S0_iiiP17curandStateXORWOW(
	.param .u64 .ptr .align 1 _Z16generate_rr_setsPfPiS0_S0_iiiP17curandStateXORWOW_param_0,
	.param .u64 .ptr .align 1 _Z16generate_rr_setsPfPiS0_S0_iiiP17curandStateXORWOW_param_1,
	.param .u64 .ptr .align 1 _Z16generate_rr_setsPfPiS0_S0_iiiP17curandStateXORWOW_param_2,
	.param .u64 .ptr .align 1 _Z16generate_rr_setsPfPiS0_S0_iiiP17curandStateXORWOW_param_3,
	.param .u32 _Z16generate_rr_setsPfPiS0_S0_iiiP17curandStateXORWOW_param_4,
	.param .u32 _Z16generate_rr_setsPfPiS0_S0_iiiP17curandStateXORWOW_param_5,
	.param .u32 _Z16generate_rr_setsPfPiS0_S0_iiiP17curandStateXORWOW_param_6,
	.param .u64 .ptr .align 1 _Z16generate_rr_setsPfPiS0_S0_iiiP17curandStateXORWOW_param_7
)
{
	.reg .pred 	%p<17>;
	.reg .b32 	%r<174>;
	.reg .b32 	%f<28>;
	.reg .b64 	%rd<50>;

	ld.param.u64 	%rd21, [_Z16generate_rr_setsPfPiS0_S0_iiiP17curandStateXORWOW_param_0];
	ld.param.u64 	%rd18, [_Z16generate_rr_setsPfPiS0_S0_iiiP17curandStateXORWOW_param_1];
	ld.param.u64 	%rd22, [_Z16generate_rr_setsPfPiS0_S0_iiiP17curandStateXORWOW_param_2];
	ld.param.u64 	%rd19, [_Z16generate_rr_setsPfPiS0_S0_iiiP17curandStateXORWOW_param_3];
	ld.param.u32 	%r62, [_Z16generate_rr_setsPfPiS0_S0_iiiP17curandStateXORWOW_param_4];
	ld.param.u32 	%r63, [_Z16generate_rr_setsPfPiS0_S0_iiiP17curandStateXORWOW_param_6];
	ld.param.u64 	%rd20, [_Z16generate_rr_setsPfPiS0_S0_iiiP17curandStateXORWOW_param_7];
	cvta.to.global.u64 	%rd1, %rd22;
	cvta.to.global.u64 	%rd2, %rd21;
	mov.u32 	%r64, %ntid.x;
	mov.u32 	%r65, %ctaid.x;
	mov.u32 	%r66, %tid.x;
	mad.lo.s32 	%r1, %r64, %r65, %r66;
	setp.ge.u32 	%p1, %r1, %r63;
	@%p1 bra 	$L__BB1_26;
	cvta.to.global.u64 	%rd23, %rd20;
	mul.wide.u32 	%rd24, %r1, 48;
	add.s64 	%rd25, %rd23, %rd24;
	ld.global.v2.u32 	{%r67, %r68}, [%rd25];
	ld.global.v2.u32 	{%r172, %r171}, [%rd25+8];
	ld.global.v2.u32 	{%r170, %r169}, [%rd25+16];
	cvt.rn.f32.s32 	%f1, %r62;
	shr.u32 	%r69, %r68, 2;
	xor.b32  	%r70, %r69, %r68;
	shl.b32 	%r71, %r169, 4;
	shl.b32 	%r72, %r70, 1;
	xor.b32  	%r73, %r71, %r72;
	xor.b32  	%r74, %r73, %r169;
	xor.b32  	%r168, %r74, %r70;
	add.s32 	%r173, %r67, 362437;
	add.s32 	%r75, %r168, %r173;
	cvt.rn.f32.u32 	%f2, %r75;
	fma.rn.f32 	%f3, %f2, 0f2F800000, 0f2F000000;
	mul.f32 	%f4, %f3, %f1;
	cvt.rpi.f32.f32 	%f5, %f4;
	add.f32 	%f6, %f5, 0fBF800000;
	cvt.rzi.s32.f32 	%r76, %f6;
	{ // callseq 0, 0
	.param .b64 param0;
	st.param.b64 	[param0], 24;
	.param .b64 retval0;
	call.uni (retval0), 
	malloc, 
	(
	param0
	);
	ld.param.b64 	%rd47, [retval0];
	} // callseq 0
	st.u32 	[%rd47], %r76;
	mul.lo.s32 	%r8, %r62, %r1;
	add.s64 	%rd4, %rd2, 8;
	cvta.to.global.u64 	%rd5, %rd19;
	cvta.to.global.u64 	%rd6, %rd18;
$L__BB1_2:
	mov.u32 	%r14, %r168;
	mov.u32 	%r13, %r169;
	mov.u32 	%r12, %r170;
	mov.u32 	%r11, %r171;
	mov.u64 	%rd7, %rd47;
	ld.u32 	%r15, [%rd7];
	ld.u64 	%rd47, [%rd7+8];
	{ // callseq 1, 0
	.param .b64 param0;
	st.param.b64 	[param0], %rd7;
	call.uni 
	free, 
	(
	param0
	);
	} // callseq 1
	add.s32 	%r77, %r15, %r8;
	mul.wide.u32 	%rd27, %r77, 4;
	add.s64 	%rd9, %rd5, %rd27;
	ld.global.u32 	%r78, [%rd9];
	setp.ne.s32 	%p2, %r78, 0;
	@%p2 bra 	$L__BB1_25;
	mov.b32 	%r79, 1;
	st.global.u32 	[%rd9], %r79;
	mul.wide.s32 	%rd28, %r15, 4;
	add.s64 	%rd29, %rd6, %rd28;
	ld.global.u32 	%r16, [%rd29];
	ld.global.u32 	%r17, [%rd29+4];
	setp.ge.u32 	%p3, %r16, %r17;
	mov.u32 	%r168, %r14;
	mov.u32 	%r169, %r13;
	mov.u32 	%r170, %r12;
	mov.u32 	%r171, %r11;
	@%p3 bra 	$L__BB1_25;
	sub.s32 	%r81, %r17, %r16;
	and.b32  	%r18, %r81, 3;
	setp.eq.s32 	%p4, %r18, 0;
	mov.u32 	%r149, %r16;
	mov.u32 	%r150, %r173;
	mov.u32 	%r152, %r11;
	mov.u32 	%r153, %r12;
	mov.u32 	%r154, %r13;
	mov.u32 	%r155, %r14;
	@%p4 bra 	$L__BB1_14;
	shr.u32 	%r82, %r172, 2;
	xor.b32  	%r83, %r82, %r172;
	shl.b32 	%r84, %r14, 4;
	shl.b32 	%r85, %r83, 1;
	xor.b32  	%r86, %r84, %r85;
	xor.b32  	%r87, %r86, %r14;
	xor.b32  	%r19, %r87, %r83;
	add.s32 	%r150, %r173, 362437;
	add.s32 	%r88, %r19, %r150;
	cvt.rn.f32.u32 	%f7, %r88;
	fma.rn.f32 	%f8, %f7, 0f2F800000, 0f2F000000;
	mul.wide.u32 	%rd30, %r16, 4;
	add.s64 	%rd10, %rd2, %rd30;
	ld.global.f32 	%f9, [%rd10];
	setp.geu.f32 	%p5, %f8, %f9;
	add.s64 	%rd11, %rd1, %rd30;
	@%p5 bra 	$L__BB1_7;
	{ // callseq 2, 0
	.param .b64 param0;
	st.param.b64 	[param0], 24;
	.param .b64 retval0;
	call.uni (retval0), 
	malloc, 
	(
	param0
	);
	ld.param.b64 	%rd31, [retval0];
	} // callseq 2
	ld.global.u32 	%r89, [%rd11];
	st.u32 	[%rd31], %r89;
	st.u64 	[%rd47+16], %rd31;
$L__BB1_7:
	add.s32 	%r149, %r16, 1;
	setp.eq.s32 	%p6, %r18, 1;
	mov.u32 	%r172, %r11;
	mov.u32 	%r152, %r12;
	mov.u32 	%r153, %r13;
	mov.u32 	%r154, %r14;
	mov.u32 	%r155, %r19;
	mov.u32 	%r171, %r12;
	mov.u32 	%r170, %r13;
	mov.u32 	%r169, %r14;
	mov.u32 	%r168, %r19;
	@%p6 bra 	$L__BB1_14;
	shr.u32 	%r90, %r11, 2;
	xor.b32  	%r91, %r90, %r11;
	shl.b32 	%r92, %r19, 4;
	shl.b32 	%r93, %r91, 1;
	xor.b32  	%r94, %r92, %r93;
	xor.b32  	%r95, %r94, %r19;
	xor.b32  	%r168, %r95, %r91;
	add.s32 	%r150, %r173, 724874;
	add.s32 	%r96, %r168, %r150;
	cvt.rn.f32.u32 	%f10, %r96;
	fma.rn.f32 	%f11, %f10, 0f2F800000, 0f2F000000;
	ld.global.f32 	%f12, [%rd10+4];
	setp.geu.f32 	%p7, %f11, %f12;
	@%p7 bra 	$L__BB1_10;
	{ // callseq 3, 0
	.param .b64 param0;
	st.param.b64 	[param0], 24;
	.param .b64 retval0;
	call.uni (retval0), 
	malloc, 
	(
	param0
	);
	ld.param.b64 	%rd33, [retval0];
	} // callseq 3
	ld.global.u32 	%r97, [%rd11+4];
	st.u32 	[%rd33], %r97;
	st.u64 	[%rd47+16], %rd33;
$L__BB1_10:
	add.s32 	%r149, %r16, 2;
	setp.eq.s32 	%p8, %r18, 2;
	mov.u32 	%r172, %r12;
	mov.u32 	%r152, %r13;
	mov.u32 	%r153, %r14;
	mov.u32 	%r154, %r19;
	mov.u32 	%r155, %r168;
	mov.u32 	%r171, %r13;
	mov.u32 	%r170, %r14;
	mov.u32 	%r169, %r19;
	@%p8 bra 	$L__BB1_14;
	shr.u32 	%r98, %r12, 2;
	xor.b32  	%r99, %r98, %r12;
	shl.b32 	%r100, %r168, 4;
	shl.b32 	%r101, %r99, 1;
	xor.b32  	%r102, %r100, %r101;
	xor.b32  	%r103, %r102, %r168;
	xor.b32  	%r155, %r103, %r99;
	add.s32 	%r150, %r173, 1087311;
	add.s32 	%r104, %r155, %r150;
	cvt.rn.f32.u32 	%f13, %r104;
	fma.rn.f32 	%f14, %f13, 0f2F800000, 0f2F000000;
	ld.global.f32 	%f15, [%rd10+8];
	setp.geu.f32 	%p9, %f14, %f15;
	@%p9 bra 	$L__BB1_13;
	{ // callseq 4, 0
	.param .b64 param0;
	st.param.b64 	[param0], 24;
	.param .b64 retval0;
	call.uni (retval0), 
	malloc, 
	(
	param0
	);
	ld.param.b64 	%rd35, [retval0];
	} // callseq 4
	ld.global.u32 	%r105, [%rd11+8];
	st.u32 	[%rd35], %r105;
	st.u64 	[%rd47+16], %rd35;
$L__BB1_13:
	add.s32 	%r149, %r16, 3;
	mov.u32 	%r172, %r13;
	mov.u32 	%r152, %r14;
	mov.u32 	%r153, %r19;
	mov.u32 	%r154, %r168;
	mov.u32 	%r171, %r14;
	mov.u32 	%r170, %r19;
	mov.u32 	%r169, %r168;
	mov.u32 	%r168, %r155;
$L__BB1_14:
	mad.lo.s32 	%r106, %r17, 362437, %r173;
	mad.lo.s32 	%r173, %r16, -362437, %r106;
	sub.s32 	%r107, %r16, %r17;
	setp.gt.u32 	%p10, %r107, -4;
	@%p10 bra 	$L__BB1_25;
	sub.s32 	%r162, %r149, %r17;
	add.s32 	%r161, %r150, 1449748;
	mul.wide.u32 	%rd37, %r149, 4;
	add.s64 	%rd38, %rd1, %rd37;
	add.s64 	%rd49, %rd38, 8;
	add.s64 	%rd48, %rd4, %rd37;
	mov.u32 	%r168, %r155;
	mov.u32 	%r167, %r172;
$L__BB1_16:
	mov.u32 	%r172, %r168;
	shr.u32 	%r108, %r167, 2;
	xor.b32  	%r109, %r108, %r167;
	shl.b32 	%r110, %r172, 4;
	shl.b32 	%r111, %r109, 1;
	xor.b32  	%r112, %r110, %r111;
	xor.b32  	%r113, %r112, %r172;
	xor.b32  	%r171, %r113, %r109;
	add.s32 	%r114, %r161, %r171;
	add.s32 	%r115, %r114, -1087311;
	cvt.rn.f32.u32 	%f16, %r115;
	fma.rn.f32 	%f17, %f16, 0f2F800000, 0f2F000000;
	ld.global.f32 	%f18, [%rd48+-8];
	setp.geu.f32 	%p11, %f17, %f18;
	@%p11 bra 	$L__BB1_18;
	{ // callseq 5, 0
	.param .b64 param0;
	st.param.b64 	[param0], 24;
	.param .b64 retval0;
	call.uni (retval0), 
	malloc, 
	(
	param0
	);
	ld.param.b64 	%rd39, [retval0];
	} // callseq 5
	ld.global.u32 	%r116, [%rd49+-8];
	st.u32 	[%rd39], %r116;
	st.u64 	[%rd47+16], %rd39;
$L__BB1_18:
	shr.u32 	%r117, %r152, 2;
	xor.b32  	%r118, %r117, %r152;
	shl.b32 	%r119, %r171, 4;
	shl.b32 	%r120, %r118, 1;
	xor.b32  	%r121, %r119, %r120;
	xor.b32  	%r122, %r121, %r171;
	xor.b32  	%r170, %r122, %r118;
	add.s32 	%r123, %r161, %r170;
	add.s32 	%r124, %r123, -724874;
	cvt.rn.f32.u32 	%f19, %r124;
	fma.rn.f32 	%f20, %f19, 0f2F800000, 0f2F000000;
	ld.global.f32 	%f21, [%rd48+-4];
	setp.geu.f32 	%p12, %f20, %f21;
	@%p12 bra 	$L__BB1_20;
	{ // callseq 6, 0
	.param .b64 param0;
	st.param.b64 	[param0], 24;
	.param .b64 retval0;
	call.uni (retval0), 
	malloc, 
	(
	param0
	);
	ld.param.b64 	%rd41, [retval0];
	} // callseq 6
	ld.global.u32 	%r125, [%rd49+-4];
	st.u32 	[%rd41], %r125;
	st.u64 	[%rd47+16], %rd41;
$L__BB1_20:
	shr.u32 	%r126, %r153, 2;
	xor.b32  	%r127, %r126, %r153;
	shl.b32 	%r128, %r170, 4;
	shl.b32 	%r129, %r127, 1;
	xor.b32  	%r130, %r128, %r129;
	xor.b32  	%r131, %r130, %r170;
	xor.b32  	%r169, %r131, %r127;
	add.s32 	%r132, %r161, %r169;
	add.s32 	%r133, %r132, -362437;
	cvt.rn.f32.u32 	%f22, %r133;
	fma.rn.f32 	%f23, %f22, 0f2F800000, 0f2F000000;
	ld.global.f32 	%f24, [%rd48];
	setp.geu.f32 	%p13, %f23, %f24;
	@%p13 bra 	$L__BB1_22;
	{ // callseq 7, 0
	.param .b64 param0;
	st.param.b64 	[param0], 24;
	.param .b64 retval0;
	call.uni (retval0), 
	malloc, 
	(
	param0
	);
	ld.param.b64 	%rd43, [retval0];
	} // callseq 7
	ld.global.u32 	%r134, [%rd49];
	st.u32 	[%rd43], %r134;
	st.u64 	[%rd47+16], %rd43;
$L__BB1_22:
	shr.u32 	%r135, %r154, 2;
	xor.b32  	%r136, %r135, %r154;
	shl.b32 	%r137, %r169, 4;
	shl.b32 	%r138, %r136, 1;
	xor.b32  	%r139, %r137, %r138;
	xor.b32  	%r140, %r139, %r169;
	xor.b32  	%r168, %r140, %r136;
	add.s32 	%r141, %r161, %r168;
	cvt.rn.f32.u32 	%f25, %r141;
	fma.rn.f32 	%f26, %f25, 0f2F800000, 0f2F000000;
	ld.global.f32 	%f27, [%rd48+4];
	setp.geu.f32 	%p14, %f26, %f27;
	@%p14 bra 	$L__BB1_24;
	{ // callseq 8, 0
	.param .b64 param0;
	st.param.b64 	[param0], 24;
	.param .b64 retval0;
	call.uni (retval0), 
	malloc, 
	(
	param0
	);
	ld.param.b64 	%rd45, [retval0];
	} // callseq 8
	ld.global.u32 	%r142, [%rd49+4];
	st.u32 	[%rd45], %r142;
	st.u64 	[%rd47+16], %rd45;
$L__BB1_24:
	add.s32 	%r162, %r162, 4;
	add.s32 	%r161, %r161, 1449748;
	add.s64 	%rd49, %rd49, 16;
	add.s64 	%rd48, %rd48, 16;
	setp.ne.s32 	%p15, %r162, 0;
	mov.u32 	%r152, %r171;
	mov.u32 	%r153, %r170;
	mov.u32 	%r154, %r169;
	mov.u32 	%r167, %r172;
	@%p15 bra 	$L__BB1_16;
$L__BB1_25:
	setp.ne.s64 	%p16, %rd47, 0;
	@%p16 bra 	$L__BB1_2;
$L__BB1_26:
	ret;

}


// ===== COMPILED SASS (sm_100) =====

	.target	sm_100

	.elftype	@"ET_EXEC"


//--------------------- .note.nv.tkinfo           --------------------------
	.section	.note.nv.tkinfo,"",@"SHT_NOTE"
	.sectionflags	@"SHF_NOTE_NV_TKINFO"
	.tkinfo
        /*0018*/ 	.word	0x00000002
        /*0030*/ 	.string	""
        /*0030*/ 	.string	"ptxas"
        /*0030*/ 	.string	"Cuda compilation tools, release 13.0, V13.0.88"
        /*0030*/ 	.string	"Build cuda_13.0.r13.0/compiler.36424714_0"
        /*0030*/ 	.string	"-arch sm_100 -m 64 "



//--------------------- .note.nv.cuinfo           --------------------------
	.section	.note.nv.cuinfo,"",@"SHT_NOTE"
	.sectionflags	@"SHF_NOTE_NV_CUINFO"
        /*0018*/ 	.short	0x0002
        /*001a*/ 	.short	0x0064
        /*001c*/ 	.short	0x0082
	.zero		2


//--------------------- .nv.info                  --------------------------
	.section	.nv.info,"",@"SHT_CUDA_INFO"
	.align	4


	//----- nvinfo : EIATTR_REGCOUNT
	.align		4
        /*0000*/ 	.byte	0x04, 0x2f
        /*0002*/ 	.short	(.L_10 - .L_9)
	.align		4
.L_9:
        /*0004*/ 	.word	index@(_Z8init_rngiP17curandStateXORWOWyy)
        /*0008*/ 	.word	0x00000020


	//----- nvinfo : EIATTR_FRAME_SIZE
	.align		4
.L_10:
        /*000c*/ 	.byte	0x04, 0x11
        /*000e*/ 	.short	(.L_12 - .L_11)
	.align		4
.L_11:
        /*0010*/ 	.word	index@(_Z8init_rngiP17curandStateXORWOWyy)
        /*0014*/ 	.word	0x00000000


	//----- nvinfo : EIATTR_REGCOUNT
	.align		4
.L_12:
        /*0018*/ 	.byte	0x04, 0x2f
        /*001a*/ 	.short	(.L_14 - .L_13)
	.align		4
.L_13:
        /*001c*/ 	.word	index@(_Z16generate_rr_setsPfPiS0_S0_iiiP17curandStateXORWOW)
        /*0020*/ 	.word	0x00000030


	//----- nvinfo : EIATTR_FRAME_SIZE
	.align		4
.L_14:
        /*0024*/ 	.byte	0x04, 0x11
        /*0026*/ 	.short	(.L_16 - .L_15)
	.align		4
.L_15:
        /*0028*/ 	.word	index@(_Z16generate_rr_setsPfPiS0_S0_iiiP17curandStateXORWOW)
        /*002c*/ 	.word	0x00000000


	//----- nvinfo : EIATTR_MIN_STACK_SIZE
	.align		4
.L_16:
        /*0030*/ 	.byte	0x04, 0x12
        /*0032*/ 	.short	(.L_18 - .L_17)
	.align		4
.L_17:
        /*0034*/ 	.word	index@(_Z16generate_rr_setsPfPiS0_S0_iiiP17curandStateXORWOW)
        /*0038*/ 	.word	0x00000000


	//----- nvinfo : EIATTR_MIN_STACK_SIZE
	.align		4
.L_18:
        /*003c*/ 	.byte	0x04, 0x12
        /*003e*/ 	.short	(.L_20 - .L_19)
	.align		4
.L_19:
        /*0040*/ 	.word	index@(_Z8init_rngiP17curandStateXORWOWyy)
        /*0044*/ 	.word	0x00000000
.L_20:


//--------------------- .nv.compat                --------------------------
	.section	.nv.compat,"",@"SHT_CUDA_COMPAT_INFO"
	.align	4
        /*0000*/ 	.byte	0x02, 0x09, 0x00, 0x00, 0x02, 0x02, 0x01, 0x00, 0x02, 0x05, 0x05, 0x00, 0x03, 0x07, 0x01, 0x01
        /*0010*/ 	.byte	0x02, 0x03, 0x00, 0x00, 0x02, 0x06, 0x01, 0x00, 0x04, 0x0b, 0x08, 0x00, 0x09, 0x00, 0x00, 0x00
        /*0020*/ 	.byte	0x00, 0x00, 0x00, 0x00


//--------------------- .nv.info._Z16generate_rr_setsPfPiS0_S0_iiiP17curandStateXORWOW --------------------------
	.section	.nv.info._Z16generate_rr_setsPfPiS0_S0_iiiP17curandStateXORWOW,"",@"SHT_CUDA_INFO"
	.sectionflags	@""
	.align	4


	//----- nvinfo : EIATTR_CUDA_API_VERSION
	.align		4
        /*0000*/ 	.byte	0x04, 0x37
        /*0002*/ 	.short	(.L_22 - .L_21)
.L_21:
        /*0004*/ 	.word	0x00000082


	//----- nvinfo : EIATTR_KPARAM_INFO
	.align		4
.L_22:
        /*0008*/ 	.byte	0x04, 0x17
        /*000a*/ 	.short	(.L_24 - .L_23)
.L_23:
        /*000c*/ 	.word	0x00000000
        /*0010*/ 	.short	0x0007
        /*0012*/ 	.short	0x0030
        /*0014*/ 	.byte	0x00, 0xf5, 0x21, 0x00


	//----- nvinfo : EIATTR_KPARAM_INFO
	.align		4
.L_24:
        /*0018*/ 	.byte	0x04, 0x17
        /*001a*/ 	.short	(.L_26 - .L_25)
.L_25:
        /*001c*/ 	.word	0x00000000
        /*0020*/ 	.short	0x0006
        /*0022*/ 	.short	0x0028
        /*0024*/ 	.byte	0x00, 0xf0, 0x11, 0x00


	//----- nvinfo : EIATTR_KPARAM_INFO
	.align		4
.L_26:
        /*0028*/ 	.byte	0x04, 0x17
        /*002a*/ 	.short	(.L_28 - .L_27)
.L_27:
        /*002c*/ 	.word	0x00000000
        /*0030*/ 	.short	0x0005
        /*0032*/ 	.short	0x0024
        /*0034*/ 	.byte	0x00, 0xf0, 0x11, 0x00


	//----- nvinfo : EIATTR_KPARAM_INFO
	.align		4
.L_28:
        /*0038*/ 	.byte	0x04, 0x17
        /*003a*/ 	.short	(.L_30 - .L_29)
.L_29:
        /*003c*/ 	.word	0x00000000
        /*0040*/ 	.short	0x0004
        /*0042*/ 	.short	0x0020
        /*0044*/ 	.byte	0x00, 0xf0, 0x11, 0x00


	//----- nvinfo : EIATTR_KPARAM_INFO
	.align		4
.L_30:
        /*0048*/ 	.byte	0x04, 0x17
        /*004a*/ 	.short	(.L_32 - .L_31)
.L_31:
        /*004c*/ 	.word	0x00000000
        /*0050*/ 	.short	0x0003
        /*0052*/ 	.short	0x0018
        /*0054*/ 	.byte	0x00, 0xf5, 0x21, 0x00


	//----- nvinfo : EIATTR_KPARAM_INFO
	.align		4
.L_32:
        /*0058*/ 	.byte	0x04, 0x17
        /*005a*/ 	.short	(.L_34 - .L_33)
.L_33:
        /*005c*/ 	.word	0x00000000
        /*0060*/ 	.short	0x0002
        /*0062*/ 	.short	0x0010
        /*0064*/ 	.byte	0x00, 0xf5, 0x21, 0x00


	//----- nvinfo : EIATTR_KPARAM_INFO
	.align		4
.L_34:
        /*0068*/ 	.byte	0x04, 0x17
        /*006a*/ 	.short	(.L_36 - .L_35)
.L_35:
        /*006c*/ 	.word	0x00000000
        /*0070*/ 	.short	0x0001
        /*0072*/ 	.short	0x0008
        /*0074*/ 	.byte	0x00, 0xf5, 0x21, 0x00


	//----- nvinfo : EIATTR_KPARAM_INFO
	.align		4
.L_36:
        /*0078*/ 	.byte	0x04, 0x17
        /*007a*/ 	.short	(.L_38 - .L_37)
.L_37:
        /*007c*/ 	.word	0x00000000
        /*0080*/ 	.short	0x0000
        /*0082*/ 	.short	0x0000
        /*0084*/ 	.byte	0x00, 0xf5, 0x21, 0x00


	//----- nvinfo : EIATTR_SPARSE_MMA_MASK
	.align		4
.L_38:
        /*0088*/ 	.byte	0x03, 0x50
        /*008a*/ 	.short	0x0000


	//----- nvinfo : EIATTR_MAXREG_COUNT
	.align		4
        /*008c*/ 	.byte	0x03, 0x1b
        /*008e*/ 	.short	0x00ff


	//----- nvinfo : EIATTR_EXTERNS
	.align		4
        /*0090*/ 	.byte	0x04, 0x0f
        /*0092*/ 	.short	(.L_40 - .L_39)


	//   ....[0]....
	.align		4
.L_39:
        /*0094*/ 	.word	index@(free)


	//   ....[1]....
	.align		4
        /*0098*/ 	.word	index@(malloc)


	//----- nvinfo : EIATTR_MERCURY_ISA_VERSION
	.align		4
.L_40:
        /*009c*/ 	.byte	0x03, 0x5f
        /*009e*/ 	.short	0x0101


	//----- nvinfo : EIATTR_VRC_CTA_INIT_COUNT
	.align		4
        /*00a0*/ 	.byte	0x02, 0x4a
	.zero		1
	.zero		1


	//----- nvinfo : EIATTR_SYSCALL_OFFSETS
	.align		4
        /*00a4*/ 	.byte	0x04, 0x46
        /*00a6*/ 	.short	(.L_42 - .L_41)


	//   ....[0]....
.L_41:
        /*00a8*/ 	.word	0x00000240


	//   ....[1]....
        /*00ac*/ 	.word	0x000003a0


	//   ....[2]....
        /*00b0*/ 	.word	0x000006d0


	//   ....[3]....
        /*00b4*/ 	.word	0x00000920


	//   ....[4]....
        /*00b8*/ 	.word	0x00000b60


	//   ....[5]....
        /*00bc*/ 	.word	0x00000e80


	//   ....[6]....
        /*00c0*/ 	.word	0x00001000


	//   ....[7]....
        /*00c4*/ 	.word	0x00001180


	//   ....[8]....
        /*00c8*/ 	.word	0x00001300


	//----- nvinfo : EIATTR_EXIT_INSTR_OFFSETS
	.align		4
.L_42:
        /*00cc*/ 	.byte	0x04, 0x1c
        /*00ce*/ 	.short	(.L_44 - .L_43)


	//   ....[0]....
.L_43:
        /*00d0*/ 	.word	0x00000070


	//   ....[1]....
        /*00d4*/ 	.word	0x00001440


	//----- nvinfo : EIATTR_CRS_STACK_SIZE
	.align		4
.L_44:
        /*00d8*/ 	.byte	0x04, 0x1e
        /*00da*/ 	.short	(.L_46 - .L_45)
.L_45:
        /*00dc*/ 	.word	0x00000000


	//----- nvinfo : EIATTR_CBANK_PARAM_SIZE
	.align		4
.L_46:
        /*00e0*/ 	.byte	0x03, 0x19
        /*00e2*/ 	.short	0x0038


	//----- nvinfo : EIATTR_PARAM_CBANK
	.align		4
        /*00e4*/ 	.byte	0x04, 0x0a
        /*00e6*/ 	.short	(.L_48 - .L_47)
	.align		4
.L_47:
        /*00e8*/ 	.word	index@(.nv.constant0._Z16generate_rr_setsPfPiS0_S0_iiiP17curandStateXORWOW)
        /*00ec*/ 	.short	0x0380
        /*00ee*/ 	.short	0x0038


	//----- nvinfo : EIATTR_SW_WAR
	.align		4
.L_48:
        /*00f0*/ 	.byte	0x04, 0x36
        /*00f2*/ 	.short	(.L_50 - .L_49)
.L_49:
        /*00f4*/ 	.word	0x00000008
.L_50:


//--------------------- .nv.info._Z8init_rngiP17curandStateXORWOWyy --------------------------
	.section	.nv.info._Z8init_rngiP17curandStateXORWOWyy,"",@"SHT_CUDA_INFO"
	.sectionflags	@""
	.align	4


	//----- nvinfo : EIATTR_CUDA_API_VERSION
	.align		4
        /*0000*/ 	.byte	0x04, 0x37
        /*0002*/ 	.short	(.L_52 - .L_51)
.L_51:
        /*0004*/ 	.word	0x00000082


	//----- nvinfo : EIATTR_KPARAM_INFO
	.align		4
.L_52:
        /*0008*/ 	.byte	0x04, 0x17
        /*000a*/ 	.short	(.L_54 - .L_53)
.L_53:
        /*000c*/ 	.word	0x00000000
        /*0010*/ 	.short	0x0003
        /*0012*/ 	.short	0x0018
        /*0014*/ 	.byte	0x00, 0xf0, 0x21, 0x00


	//----- nvinfo : EIATTR_KPARAM_INFO
	.align		4
.L_54:
        /*0018*/ 	.byte	0x04, 0x17
        /*001a*/ 	.short	(.L_56 - .L_55)
.L_55:
        /*001c*/ 	.word	0x00000000
        /*0020*/ 	.short	0x0002
        /*0022*/ 	.short	0x0010
        /*0024*/ 	.byte	0x00, 0xf0, 0x21, 0x00


	//----- nvinfo : EIATTR_KPARAM_INFO
	.align		4
.L_56:
        /*0028*/ 	.byte	0x04, 0x17
        /*002a*/ 	.short	(.L_58 - .L_57)
.L_57:
        /*002c*/ 	.word	0x00000000
        /*0030*/ 	.short	0x0001
        /*0032*/ 	.short	0x0008
        /*0034*/ 	.byte	0x00, 0xf5, 0x21, 0x00


	//----- nvinfo : EIATTR_KPARAM_INFO
	.align		4
.L_58:
        /*0038*/ 	.byte	0x04, 0x17
        /*003a*/ 	.short	(.L_60 - .L_59)
.L_59:
        /*003c*/ 	.word	0x00000000
        /*0040*/ 	.short	0x0000
        /*0042*/ 	.short	0x0000
        /*0044*/ 	.byte	0x00, 0xf0, 0x11, 0x00


	//----- nvinfo : EIATTR_SPARSE_MMA_MASK
	.align		4
.L_60:
        /*0048*/ 	.byte	0x03, 0x50
        /*004a*/ 	.short	0x0000


	//----- nvinfo : EIATTR_MAXREG_COUNT
	.align		4
        /*004c*/ 	.byte	0x03, 0x1b
        /*004e*/ 	.short	0x00ff


	//----- nvinfo : EIATTR_MERCURY_ISA_VERSION
	.align		4
        /*0050*/ 	.byte	0x03, 0x5f
        /*0052*/ 	.short	0x0101


	//----- nvinfo : EIATTR_VRC_CTA_INIT_COUNT
	.align		4
        /*0054*/ 	.byte	0x02, 0x4a
	.zero		1
	.zero		1


	//----- nvinfo : EIATTR_EXIT_INSTR_OFFSETS
	.align		4
        /*0058*/ 	.byte	0x04, 0x1c
        /*005a*/ 	.short	(.L_62 - .L_61)


	//   ....[0]....
.L_61:
        /*005c*/ 	.word	0x00000070


	//   ....[1]....
        /*0060*/ 	.word	0x00001ce0


	//----- nvinfo : EIATTR_CRS_STACK_SIZE
	.align		4
.L_62:
        /*0064*/ 	.byte	0x04, 0x1e
        /*0066*/ 	.short	(.L_64 - .L_63)
.L_63:
        /*0068*/ 	.word	0x00000000


	//----- nvinfo : EIATTR_CBANK_PARAM_SIZE
	.align		4
.L_64:
        /*006c*/ 	.byte	0x03, 0x19
        /*006e*/ 	.short	0x0020


	//----- nvinfo : EIATTR_PARAM_CBANK
	.align		4
        /*0070*/ 	.byte	0x04, 0x0a
        /*0072*/ 	.short	(.L_66 - .L_65)
	.align		4
.L_65:
        /*0074*/ 	.word	index@(.nv.constant0._Z8init_rngiP17curandStateXORWOWyy)
        /*0078*/ 	.short	0x0380
        /*007a*/ 	.short	0x0020


	//----- nvinfo : EIATTR_SW_WAR
	.align		4
.L_66:
        /*007c*/ 	.byte	0x04, 0x36
        /*007e*/ 	.short	(.L_68 - .L_67)
.L_67:
        /*0080*/ 	.word	0x00000008
.L_68:


//--------------------- .nv.callgraph             --------------------------
	.section	.nv.callgraph,"",@"SHT_CUDA_CALLGRAPH"
	.align	4
	.sectionentsize	8
	.align		4
        /*0000*/ 	.word	0x00000000
	.align		4
        /*0004*/ 	.word	0xffffffff
	.align		4
        /*0008*/ 	.word	index@(_Z16generate_rr_setsPfPiS0_S0_iiiP17curandStateXORWOW)
	.align		4
        /*000c*/ 	.word	index@(free)
	.align		4
        /*0010*/ 	.word	index@(_Z16generate_rr_setsPfPiS0_S0_iiiP17curandStateXORWOW)
	.align		4
        /*0014*/ 	.word	index@(malloc)
	.align		4
        /*0018*/ 	.word	0x00000000
	.align		4
        /*001c*/ 	.word	0xfffffffe
	.align		4
        /*0020*/ 	.word	0x00000000
	.align		4
        /*0024*/ 	.word	0xfffffffd
	.align		4
        /*0028*/ 	.word	0x00000000
	.align		4
        /*002c*/ 	.word	0xfffffffc


//--------------------- .nv.constant4             --------------------------
	.section	.nv.constant4,"a",@progbits
	.align	8
	.align		8
.nv.constant4:
        /*0000*/ 	.dword	free
	.align		8
        /*0008*/ 	.dword	malloc
	.align		8
        /*0010*/ 	.dword	precalc_xorwow_matrix
	.align		8
        /*0018*/ 	.dword	precalc_xorwow_offset_matrix
	.align		8
        /*0020*/ 	.dword	mrg32k3aM1
	.align		8
        /*0028*/ 	.dword	mrg32k3aM2
	.align		8
        /*0030*/ 	.dword	mrg32k3aM1SubSeq
	.align		8
        /*0038*/ 	.dword	mrg32k3aM2SubSeq
	.align		8
        /*0040*/ 	.dword	mrg32k3aM1Seq
	.align		8
        /*0048*/ 	.dword	mrg32k3aM2Seq


//--------------------- .nv.constant3             --------------------------
	.section	.nv.constant3,"a",@progbits
	.align	8
.nv.constant3:
	.type		__cr_lgamma_table,@object
	.size		__cr_lgamma_table,(.L_8 - __cr_lgamma_table)
__cr_lgamma_table:
        /*0000*/ 	.byte	0x00, 0x00, 0x00, 0x00, 0x00, 0x00, 0x00, 0x00, 0x00, 0x00, 0x00, 0x00, 0x00, 0x00, 0x00, 0x00
        /*0010*/ 	.byte	0xef, 0x39, 0xfa, 0xfe, 0x42, 0x2e, 0xe6, 0x3f, 0x02, 0x20, 0x2a, 0xfa, 0x0b, 0xab, 0xfc, 0x3f
        /*0020*/ 	.byte	0xf9, 0x2c, 0x92, 0x7c, 0xa7, 0x6c, 0x09, 0x40, 0xc9, 0x79, 0x44, 0x3c, 0x64, 0x26, 0x13, 0x40
        /*0030*/ 	.byte	0xca, 0x01, 0xcf, 0x3a, 0x27, 0x51, 0x1a, 0x40, 0x30, 0xcc, 0x2d, 0xf3, 0xe1, 0x0c, 0x21, 0x40
        /*0040*/ 	.byte	0x0d, 0xb7, 0xfc, 0x82, 0x8e, 0x35, 0x25, 0x40
.L_8:


//--------------------- .text._Z16generate_rr_setsPfPiS0_S0_iiiP17curandStateXORWOW --------------------------
	.section	.text._Z16generate_rr_setsPfPiS0_S0_iiiP17curandStateXORWOW,"ax",@progbits
	.align	128
        .global         _Z16generate_rr_setsPfPiS0_S0_iiiP17curandStateXORWOW
        .type           _Z16generate_rr_setsPfPiS0_S0_iiiP17curandStateXORWOW,@function
        .size           _Z16generate_rr_setsPfPiS0_S0_iiiP17curandStateXORWOW,(.L_x_45 - _Z16generate_rr_setsPfPiS0_S0_iiiP17curandStateXORWOW)
        .other          _Z16generate_rr_setsPfPiS0_S0_iiiP17curandStateXORWOW,@"STO_CUDA_ENTRY STV_DEFAULT"
_Z16generate_rr_setsPfPiS0_S0_iiiP17curandStateXORWOW:
.text._Z16generate_rr_setsPfPiS0_S0_iiiP17curandStateXORWOW:
[----:B------:R-:W0:Y:S01]  /*0000*/  LDC R1, c[0x0][0x37c] ;  /* 0x0000df00ff017b82 */ /* 0x000e220000000800 */
[----:B------:R-:W1:Y:S01]  /*0010*/  S2R R23, SR_CTAID.X ;  /* 0x0000000000177919 */ /* 0x000e620000002500 */
[----:B------:R-:W1:Y:S01]  /*0020*/  LDCU UR4, c[0x0][0x360] ;  /* 0x00006c00ff0477ac */ /* 0x000e620008000800 */
[----:B------:R-:W1:Y:S01]  /*0030*/  S2R R0, SR_TID.X ;  /* 0x0000000000007919 */ /* 0x000e620000002100 */
[----:B------:R-:W2:Y:S01]  /*0040*/  LDCU UR5, c[0x0][0x3a8] ;  /* 0x00007500ff0577ac */ /* 0x000ea20008000800 */
[----:B-1----:R-:W-:-:S05]  /*0050*/  IMAD R23, R23, UR4, R0 ;  /* 0x0000000417177c24 */ /* 0x002fca000f8e0200 */
[----:B--2---:R-:W-:-:S13]  /*0060*/  ISETP.GE.U32.AND P0, PT, R23, UR5, PT ;  /* 0x0000000517007c0c */ /* 0x004fda000bf06070 */
[----:B0-----:R-:W-:Y:S05]  /*0070*/  @P0 EXIT ;  /* 0x000000000000094d */ /* 0x001fea0003800000 */
[----:B------:R-:W0:Y:S01]  /*0080*/  LDC.64 R2, c[0x0][0x3b0] ;  /* 0x0000ec00ff027b82 */ /* 0x000e220000000a00 */
[----:B------:R-:W1:Y:S01]  /*0090*/  LDCU.64 UR36, c[0x0][0x358] ;  /* 0x00006b00ff2477ac */ /* 0x000e620008000a00 */
[----:B------:R-:W2:Y:S01]  /*00a0*/  LDCU UR4, c[0x0][0x3a0] ;  /* 0x00007400ff0477ac */ /* 0x000ea20008000800 */
[----:B0-----:R-:W-:-:S05]  /*00b0*/  IMAD.WIDE.U32 R2, R23, 0x30, R2 ;  /* 0x0000003017027825 */ /* 0x001fca00078e0002 */
[----:B-1----:R-:W3:Y:S04]  /*00c0*/  LDG.E.64 R4, desc[UR36][R2.64] ;  /* 0x0000002402047981 */ /* 0x002ee8000c1e1b00 */
[----:B------:R-:W4:Y:S04]  /*00d0*/  LDG.E.64 R26, desc[UR36][R2.64+0x10] ;  /* 0x00001024021a7981 */ /* 0x000f28000c1e1b00 */
[----:B------:R0:W5:Y:S01]  /*00e0*/  LDG.E.64 R24, desc[UR36][R2.64+0x8] ;  /* 0x0000082402187981 */ /* 0x000162000c1e1b00 */
[----:B---3--:R-:W-:Y:S01]  /*00f0*/  SHF.R.U32.HI R0, RZ, 0x2, R5 ;  /* 0x00000002ff007819 */ /* 0x008fe20000011605 */
[----:B------:R-:W-:-:S02]  /*0100*/  VIADD R19, R4, 0x587c5 ;  /* 0x000587c504137836 */ /* 0x000fc40000000000 */
[----:B------:R-:W-:Y:S01]  /*0110*/  IMAD.MOV.U32 R4, RZ, RZ, 0x18 ;  /* 0x00000018ff047424 */ /* 0x000fe200078e00ff */
[----:B------:R-:W-:Y:S01]  /*0120*/  LOP3.LUT R0, R0, R5, RZ, 0x3c, !PT ;  /* 0x0000000500007212 */ /* 0x000fe200078e3cff */
[----:B----4-:R-:W-:-:S04]  /*0130*/  IMAD.SHL.U32 R6, R27, 0x10, RZ ;  /* 0x000000101b067824 */ /* 0x010fc800078e00ff */
[----:B------:R-:W-:-:S05]  /*0140*/  IMAD.SHL.U32 R5, R0, 0x2, RZ ;  /* 0x0000000200057824 */ /* 0x000fca00078e00ff */
[----:B------:R-:W-:-:S04]  /*0150*/  LOP3.LUT R5, R27, R6, R5, 0x96, !PT ;  /* 0x000000061b057212 */ /* 0x000fc800078e9605 */
[----:B------:R-:W-:Y:S01]  /*0160*/  LOP3.LUT R22, R5, R0, RZ, 0x3c, !PT ;  /* 0x0000000005167212 */ /* 0x000fe200078e3cff */
[----:B------:R-:W-:-:S04]  /*0170*/  HFMA2 R5, -RZ, RZ, 0.1171875, 0 ;  /* 0x2f800000ff057431 */ /* 0x000fc800000001ff */
[----:B------:R-:W-:-:S05]  /*0180*/  IMAD.IADD R0, R22, 0x1, R19 ;  /* 0x0000000116007824 */ /* 0x000fca00078e0213 */
[----:B0-----:R-:W-:Y:S02]  /*0190*/  I2FP.F32.U32 R2, R0 ;  /* 0x0000000000027245 */ /* 0x001fe40000201000 */
[----:B--2---:R-:W-:-:S03]  /*01a0*/  I2FP.F32.S32 R0, UR4 ;  /* 0x0000000400007c45 */ /* 0x004fc60008201400 */
[----:B------:R-:W-:Y:S01]  /*01b0*/  FFMA R3, R2, R5, 1.1641532182693481445e-10 ;  /* 0x2f00000002037423 */ /* 0x000fe20000000005 */
[----:B------:R-:W-:-:S03]  /*01c0*/  IMAD.MOV.U32 R5, RZ, RZ, RZ ;  /* 0x000000ffff057224 */ /* 0x000fc600078e00ff */
[----:B------:R-:W-:Y:S01]  /*01d0*/  FMUL R0, R0, R3 ;  /* 0x0000000300007220 */ /* 0x000fe20000400000 */
[----:B------:R-:W-:-:S04]  /*01e0*/  MOV R3, 0x8 ;  /* 0x0000000800037802 */ /* 0x000fc80000000f00 */
[----:B------:R0:W1:Y:S01]  /*01f0*/  LDC.64 R6, c[0x4][R3] ;  /* 0x0100000003067b82 */ /* 0x0000620000000a00 */
[----:B------:R-:W2:Y:S02]  /*0200*/  FRND.CEIL R0, R0 ;  /* 0x0000000000007307 */ /* 0x000ea40000209000 */
[----:B--2---:R-:W-:-:S06]  /*0210*/  FADD R2, R0, -1 ;  /* 0xbf80000000027421 */ /* 0x004fcc0000000000 */
[----:B------:R0:W2:Y:S02]  /*0220*/  F2I.TRUNC.NTZ R17, R2 ;  /* 0x0000000200117305 */ /* 0x0000a4000020f100 */
[----:B------:R-:W-:-:S07]  /*0230*/  LEPC R20, `(.L_x_0) ;  /* 0x000000001014794e */ /* 0x000fce0000000000 */
[----:B012--5:R-:W-:Y:S05]  /*0240*/  CALL.ABS.NOINC R6 ;  /* 0x0000000006007343 */ /* 0x027fea0003c00000 */
.L_x_0:
[----:B------:R-:W0:Y:S01]  /*0250*/  LDC.64 R38, c[0x0][0x380] ;  /* 0x0000e000ff267b82 */ /* 0x000e220000000a00 */
[----:B------:R-:W-:Y:S02]  /*0260*/  IMAD.MOV.U32 R40, RZ, RZ, R4 ;  /* 0x000000ffff287224 */ /* 0x000fe400078e0004 */
[----:B------:R-:W-:-:S05]  /*0270*/  IMAD.MOV.U32 R41, RZ, RZ, R5 ;  /* 0x000000ffff297224 */ /* 0x000fca00078e0005 */
[----:B------:R1:W-:Y:S01]  /*0280*/  ST.E desc[UR36][R40.64], R17 ;  /* 0x0000001128007985 */ /* 0x0003e2000c101924 */
[----:B0-----:R-:W-:-:S04]  /*0290*/  IADD3 R38, P0, PT, R38, 0x8, RZ ;  /* 0x0000000826267810 */ /* 0x001fc80007f1e0ff */
[----:B-1----:R-:W-:-:S09]  /*02a0*/  IADD3.X R39, PT, PT, RZ, R39, RZ, P0, !PT ;  /* 0x00000027ff277210 */ /* 0x002fd200007fe4ff */
.L_x_28:
[----:B------:R-:W-:Y:S02]  /*02b0*/  IMAD.MOV.U32 R8, RZ, RZ, R40 ;  /* 0x000000ffff087224 */ /* 0x000fe400078e0028 */
[----:B------:R-:W-:-:S05]  /*02c0*/  IMAD.MOV.U32 R9, RZ, RZ, R41 ;  /* 0x000000ffff097224 */ /* 0x000fca00078e0029 */
[----:B------:R-:W2:Y:S04]  /*02d0*/  LD.E.64 R10, desc[UR36][R8.64+0x8] ;  /* 0x00000824080a7980 */ /* 0x000ea8000c101b00 */
[----:B0-----:R0:W5:Y:S01]  /*02e0*/  LD.E R28, desc[UR36][R8.64] ;  /* 0x00000024081c7980 */ /* 0x001162000c101900 */
[----:B------:R-:W-:Y:S01]  /*02f0*/  MOV R6, 0x0 ;  /* 0x0000000000067802 */ /* 0x000fe20000000f00 */
[----:B------:R-:W-:Y:S01]  /*0300*/  IMAD.MOV.U32 R5, RZ, RZ, R41 ;  /* 0x000000ffff057224 */ /* 0x000fe200078e0029 */
[----:B------:R-:W-:Y:S01]  /*0310*/  MOV R18, R22 ;  /* 0x0000001600127202 */ /* 0x000fe20000000f00 */
[----:B------:R-:W-:Y:S02]  /*0320*/  IMAD.MOV.U32 R4, RZ, RZ, R40 ;  /* 0x000000ffff047224 */ /* 0x000fe400078e0028 */
[----:B------:R-:W-:Y:S01]  /*0330*/  IMAD.MOV.U32 R17, RZ, RZ, R27 ;  /* 0x000000ffff117224 */ /* 0x000fe200078e001b */
[----:B------:R-:W1:Y:S01]  /*0340*/  LDC.64 R6, c[0x4][R6] ;  /* 0x0100000006067b82 */ /* 0x000e620000000a00 */
[----:B------:R-:W-:-:S02]  /*0350*/  IMAD.MOV.U32 R16, RZ, RZ, R26 ;  /* 0x000000ffff107224 */ /* 0x000fc400078e001a */
[----:B------:R-:W-:Y:S01]  /*0360*/  IMAD.MOV.U32 R2, RZ, RZ, R25 ;  /* 0x000000ffff027224 */ /* 0x000fe200078e0019 */
[----:B--2---:R-:W-:Y:S01]  /*0370*/  MOV R40, R10 ;  /* 0x0000000a00287202 */ /* 0x004fe20000000f00 */
[----:B01----:R-:W-:-:S07]  /*0380*/  IMAD.MOV.U32 R41, RZ, RZ, R11 ;  /* 0x000000ffff297224 */ /* 0x003fce00078e000b */
[----:B------:R-:W-:-:S07]  /*0390*/  LEPC R20, `(.L_x_1) ;  /* 0x000000001014794e */ /* 0x000fce0000000000 */
[----:B-----5:R-:W-:Y:S05]  /*03a0*/  CALL.ABS.NOINC R6 ;  /* 0x0000000006007343 */ /* 0x020fea0003c00000 */
.L_x_1:
[----:B------:R-:W0:Y:S01]  /*03b0*/  LDC.64 R4, c[0x0][0x398] ;  /* 0x0000e600ff047b82 */ /* 0x000e220000000a00 */
[----:B------:R-:W1:Y:S02]  /*03c0*/  LDCU UR4, c[0x0][0x3a0] ;  /* 0x00007400ff0477ac */ /* 0x000e640008000800 */
[----:B-1----:R-:W-:-:S04]  /*03d0*/  IMAD R7, R23, UR4, R28 ;  /* 0x0000000417077c24 */ /* 0x002fc8000f8e021c */
[----:B0-----:R-:W-:-:S05]  /*03e0*/  IMAD.WIDE.U32 R6, R7, 0x4, R4 ;  /* 0x0000000407067825 */ /* 0x001fca00078e0004 */
[----:B------:R-:W2:Y:S01]  /*03f0*/  LDG.E R0, desc[UR36][R6.64] ;  /* 0x0000002406007981 */ /* 0x000ea2000c1e1900 */
[----:B------:R-:W-:Y:S01]  /*0400*/  BSSY.RECONVERGENT B8, `(.L_x_2) ;  /* 0x0000100000087945 */ /* 0x000fe20003800200 */
[----:B--2---:R-:W-:-:S13]  /*0410*/  ISETP.NE.AND P0, PT, R0, RZ, PT ;  /* 0x000000ff0000720c */ /* 0x004fda0003f05270 */
[----:B------:R-:W-:Y:S05]  /*0420*/  @P0 BRA `(.L_x_3) ;  /* 0x0000000c00f40947 */ /* 0x000fea0003800000 */
[----:B------:R-:W0:Y:S01]  /*0430*/  LDC.64 R4, c[0x0][0x388] ;  /* 0x0000e200ff047b82 */ /* 0x000e220000000a00 */
[----:B------:R-:W-:-:S05]  /*0440*/  IMAD.MOV.U32 R3, RZ, RZ, 0x1 ;  /* 0x00000001ff037424 */ /* 0x000fca00078e00ff */
[----:B------:R1:W-:Y:S01]  /*0450*/  STG.E desc[UR36][R6.64], R3 ;  /* 0x0000000306007986 */ /* 0x0003e2000c101924 */
[----:B0-----:R-:W-:-:S05]  /*0460*/  IMAD.WIDE R4, R28, 0x4, R4 ;  /* 0x000000041c047825 */ /* 0x001fca00078e0204 */
[----:B------:R-:W2:Y:S04]  /*0470*/  LDG.E R29, desc[UR36][R4.64] ;  /* 0x00000024041d7981 */ /* 0x000ea8000c1e1900 */
[----:B------:R-:W2:Y:S02]  /*0480*/  LDG.E R30, desc[UR36][R4.64+0x4] ;  /* 0x00000424041e7981 */ /* 0x000ea4000c1e1900 */
[----:B--2---:R-:W-:-:S13]  /*0490*/  ISETP.GE.U32.AND P0, PT, R29, R30, PT ;  /* 0x0000001e1d00720c */ /* 0x004fda0003f06070 */
[----:B-1----:R-:W-:Y:S05]  /*04a0*/  @P0 BRA `(.L_x_3) ;  /* 0x0000000c00d40947 */ /* 0x002fea0003800000 */
[----:B------:R-:W-:Y:S01]  /*04b0*/  IMAD.IADD R28, R30, 0x1, -R29 ;  /* 0x000000011e1c7824 */ /* 0x000fe200078e0a1d */
[----:B------:R-:W-:Y:S01]  /*04c0*/  BSSY.RECONVERGENT B7, `(.L_x_4) ;  /* 0x0000078000077945 */ /* 0x000fe20003800200 */
[----:B------:R-:W-:Y:S01]  /*04d0*/  MOV R3, R29 ;  /* 0x0000001d00037202 */ /* 0x000fe20000000f00 */
[----:B------:R-:W-:Y:S01]  /*04e0*/  IMAD.MOV.U32 R37, RZ, RZ, R19 ;  /* 0x000000ffff257224 */ /* 0x000fe200078e0013 */
[----:B------:R-:W-:Y:S01]  /*04f0*/  MOV R33, R27 ;  /* 0x0000001b00217202 */ /* 0x000fe20000000f00 */
[----:B------:R-:W-:Y:S01]  /*0500*/  IMAD.MOV.U32 R31, RZ, RZ, R25 ;  /* 0x000000ffff1f7224 */ /* 0x000fe200078e0019 */
[----:B------:R-:W-:Y:S01]  /*0510*/  LOP3.LUT P0, R28, R28, 0x3, RZ, 0xc0, !PT ;  /* 0x000000031c1c7812 */ /* 0x000fe2000780c0ff */
[----:B------:R-:W-:Y:S02]  /*0520*/  IMAD.MOV.U32 R32, RZ, RZ, R26 ;  /* 0x000000ffff207224 */ /* 0x000fe400078e001a */
[----:B------:R-:W-:-:S10]  /*0530*/  IMAD.MOV.U32 R34, RZ, RZ, R22 ;  /* 0x000000ffff227224 */ /* 0x000fd400078e0016 */
[----:B------:R-:W-:Y:S05]  /*0540*/  @!P0 BRA `(.L_x_5) ;  /* 0x0000000400bc8947 */ /* 0x000fea0003800000 */
[----:B------:R-:W0:Y:S01]  /*0550*/  LDC.64 R44, c[0x0][0x380] ;  /* 0x0000e000ff2c7b82 */ /* 0x000e220000000a00 */
[----:B------:R-:W-:Y:S01]  /*0560*/  SHF.R.U32.HI R3, RZ, 0x2, R24 ;  /* 0x00000002ff037819 */ /* 0x000fe20000011618 */
[----:B------:R-:W-:Y:S01]  /*0570*/  IMAD.SHL.U32 R5, R22, 0x10, RZ ;  /* 0x0000001016057824 */ /* 0x000fe200078e00ff */
[----:B------:R-:W-:-:S05]  /*0580*/  IADD3 R37, PT, PT, R19, 0x587c5, RZ ;  /* 0x000587c513257810 */ /* 0x000fca0007ffe0ff */
[----:B------:R-:W1:Y:S01]  /*0590*/  LDC.64 R42, c[0x0][0x390] ;  /* 0x0000e400ff2a7b82 */ /* 0x000e620000000a00 */
[----:B0-----:R-:W-:-:S05]  /*05a0*/  IMAD.WIDE.U32 R44, R29, 0x4, R44 ;  /* 0x000000041d2c7825 */ /* 0x001fca00078e002c */
[----:B------:R-:W2:Y:S01]  /*05b0*/  LDG.E R7, desc[UR36][R44.64] ;  /* 0x000000242c077981 */ /* 0x000ea2000c1e1900 */
[----:B------:R-:W-:Y:S01]  /*05c0*/  LOP3.LUT R3, R3, R24, RZ, 0x3c, !PT ;  /* 0x0000001803037212 */ /* 0x000fe200078e3cff */
[----:B------:R-:W-:Y:S01]  /*05d0*/  BSSY.RECONVERGENT B6, `(.L_x_6) ;  /* 0x0000014000067945 */ /* 0x000fe20003800200 */
[----:B-1----:R-:W-:-:S04]  /*05e0*/  IMAD.WIDE.U32 R42, R29, 0x4, R42 ;  /* 0x000000041d2a7825 */ /* 0x002fc800078e002a */
[----:B------:R-:W-:-:S05]  /*05f0*/  IMAD.SHL.U32 R0, R3, 0x2, RZ ;  /* 0x0000000203007824 */ /* 0x000fca00078e00ff */
[----:B------:R-:W-:-:S04]  /*0600*/  LOP3.LUT R0, R22, R5, R0, 0x96, !PT ;  /* 0x0000000516007212 */ /* 0x000fc800078e9600 */
[----:B------:R-:W-:Y:S01]  /*0610*/  LOP3.LUT R35, R0, R3, RZ, 0x3c, !PT ;  /* 0x0000000300237212 */ /* 0x000fe200078e3cff */
[----:B------:R-:W-:-:S04]  /*0620*/  IMAD.MOV.U32 R3, RZ, RZ, 0x2f800000 ;  /* 0x2f800000ff037424 */ /* 0x000fc800078e00ff */
[----:B------:R-:W-:-:S05]  /*0630*/  IMAD.IADD R0, R35, 0x1, R37 ;  /* 0x0000000123007824 */ /* 0x000fca00078e0225 */
[----:B------:R-:W-:-:S05]  /*0640*/  I2FP.F32.U32 R0, R0 ;  /* 0x0000000000007245 */ /* 0x000fca0000201000 */
[----:B------:R-:W-:-:S05]  /*0650*/  FFMA R0, R0, R3, 1.1641532182693481445e-10 ;  /* 0x2f00000000007423 */ /* 0x000fca0000000003 */
[----:B--2---:R-:W-:-:S13]  /*0660*/  FSETP.GEU.AND P0, PT, R0, R7, PT ;  /* 0x000000070000720b */ /* 0x004fda0003f0e000 */
[----:B------:R-:W-:Y:S05]  /*0670*/  @P0 BRA `(.L_x_7) ;  /* 0x0000000000240947 */ /* 0x000fea0003800000 */
[----:B------:R-:W-:Y:S01]  /*0680*/  MOV R6, 0x8 ;  /* 0x0000000800067802 */ /* 0x000fe20000000f00 */
[----:B------:R-:W-:Y:S02]  /*0690*/  HFMA2 R5, -RZ, RZ, 0, 0 ;  /* 0x00000000ff057431 */ /* 0x000fe400000001ff */
[----:B------:R-:W-:-:S03]  /*06a0*/  IMAD.MOV.U32 R4, RZ, RZ, 0x18 ;  /* 0x00000018ff047424 */ /* 0x000fc600078e00ff */
[----:B------:R-:W0:Y:S04]  /*06b0*/  LDC.64 R6, c[0x4][R6] ;  /* 0x0100000006067b82 */ /* 0x000e280000000a00 */
[----:B------:R-:W-:-:S07]  /*06c0*/  LEPC R20, `(.L_x_8) ;  /* 0x000000001014794e */ /* 0x000fce0000000000 */
[----:B0-----:R-:W-:Y:S05]  /*06d0*/  CALL.ABS.NOINC R6 ;  /* 0x0000000006007343 */ /* 0x001fea0003c00000 */
.L_x_8:
[----:B------:R-:W2:Y:S04]  /*06e0*/  LDG.E R3, desc[UR36][R42.64] ;  /* 0x000000242a037981 */ /* 0x000ea8000c1e1900 */
[----:B--2---:R0:W-:Y:S04]  /*06f0*/  ST.E desc[UR36][R4.64], R3 ;  /* 0x0000000304007985 */ /* 0x0041e8000c101924 */
[----:B------:R0:W-:Y:S02]  /*0700*/  ST.E.64 desc[UR36][R40.64+0x10], R4 ;  /* 0x0000100428007985 */ /* 0x0001e4000c101b24 */
.L_x_7:
[----:B------:R-:W-:Y:S05]  /*0710*/  BSYNC.RECONVERGENT B6 ;  /* 0x0000000000067941 */ /* 0x000fea0003800200 */
.L_x_6:
[----:B------:R-:W-:Y:S01]  /*0720*/  ISETP.NE.AND P0, PT, R28, 0x1, PT ;  /* 0x000000011c00780c */ /* 0x000fe20003f05270 */
[----:B------:R-:W-:Y:S01]  /*0730*/  IMAD.MOV.U32 R24, RZ, RZ, R25 ;  /* 0x000000ffff187224 */ /* 0x000fe200078e0019 */
[----:B------:R-:W-:Y:S01]  /*0740*/  MOV R32, R27 ;  /* 0x0000001b00207202 */ /* 0x000fe20000000f00 */
[--C-:B------:R-:W-:Y:S01]  /*0750*/  IMAD.MOV.U32 R31, RZ, RZ, R26.reuse ;  /* 0x000000ffff1f7224 */ /* 0x100fe200078e001a */
[----:B0-----:R-:W-:Y:S01]  /*0760*/  IADD3 R3, PT, PT, R29, 0x1, RZ ;  /* 0x000000011d037810 */ /* 0x001fe20007ffe0ff */
[----:B------:R-:W-:Y:S02]  /*0770*/  IMAD.MOV.U32 R25, RZ, RZ, R26 ;  /* 0x000000ffff197224 */ /* 0x000fe400078e001a */
[----:B------:R-:W-:Y:S02]  /*0780*/  IMAD.MOV.U32 R26, RZ, RZ, R27 ;  /* 0x000000ffff1a7224 */ /* 0x000fe400078e001b */
[--C-:B------:R-:W-:Y:S02]  /*0790*/  IMAD.MOV.U32 R33, RZ, RZ, R22.reuse ;  /* 0x000000ffff217224 */ /* 0x100fe400078e0016 */
[----:B------:R-:W-:-:S02]  /*07a0*/  IMAD.MOV.U32 R27, RZ, RZ, R22 ;  /* 0x000000ffff1b7224 */ /* 0x000fc400078e0016 */
[--C-:B------:R-:W-:Y:S02]  /*07b0*/  IMAD.MOV.U32 R34, RZ, RZ, R35.reuse ;  /* 0x000000ffff227224 */ /* 0x100fe400078e0023 */
[----:B------:R-:W-:Y:S01]  /*07c0*/  IMAD.MOV.U32 R22, RZ, RZ, R35 ;  /* 0x000000ffff167224 */ /* 0x000fe200078e0023 */
[----:B------:R-:W-:Y:S06]  /*07d0*/  @!P0 BRA `(.L_x_5) ;  /* 0x0000000400188947 */ /* 0x000fec0003800000 */
[----:B------:R-:W2:Y:S01]  /*07e0*/  LDG.E R5, desc[UR36][R44.64+0x4] ;  /* 0x000004242c057981 */ /* 0x000ea2000c1e1900 */
[----:B------:R-:W-:Y:S01]  /*07f0*/  SHF.R.U32.HI R3, RZ, 0x2, R2 ;  /* 0x00000002ff037819 */ /* 0x000fe20000011602 */
[----:B------:R-:W-:Y:S01]  /*0800*/  IMAD.SHL.U32 R0, R35, 0x10, RZ ;  /* 0x0000001023007824 */ /* 0x000fe200078e00ff */
[----:B------:R-:W-:Y:S01]  /*0810*/  BSSY.RECONVERGENT B6, `(.L_x_9) ;  /* 0x0000015000067945 */ /* 0x000fe20003800200 */
[----:B------:R-:W-:Y:S01]  /*0820*/  VIADD R37, R19, 0xb0f8a ;  /* 0x000b0f8a13257836 */ /* 0x000fe20000000000 */
[----:B------:R-:W-:-:S04]  /*0830*/  LOP3.LUT R3, R3, R2, RZ, 0x3c, !PT ;  /* 0x0000000203037212 */ /* 0x000fc800078e3cff */
[----:B------:R-:W-:-:S04]  /*0840*/  SHF.L.U32 R2, R3, 0x1, RZ ;  /* 0x0000000103027819 */ /* 0x000fc800000006ff */
        /* <DEDUP_REMOVED lines=9> */
[----:B------:R-:W-:Y:S02]  /*08e0*/  HFMA2 R4, -RZ, RZ, 0, 1.430511474609375e-06 ;  /* 0x00000018ff047431 */ /* 0x000fe400000001ff */
[----:B------:R-:W-:-:S03]  /*08f0*/  IMAD.MOV.U32 R5, RZ, RZ, RZ ;  /* 0x000000ffff057224 */ /* 0x000fc600078e00ff */
[----:B------:R-:W0:Y:S04]  /*0900*/  LDC.64 R2, c[0x4][R2] ;  /* 0x0100000002027b82 */ /* 0x000e280000000a00 */
[----:B------:R-:W-:-:S07]  /*0910*/  LEPC R20, `(.L_x_11) ;  /* 0x000000001014794e */ /* 0x000fce0000000000 */
[----:B0-----:R-:W-:Y:S05]  /*0920*/  CALL.ABS.NOINC R2 ;  /* 0x0000000002007343 */ /* 0x001fea0003c00000 */
.L_x_11:
[----:B------:R-:W2:Y:S04]  /*0930*/  LDG.E R3, desc[UR36][R42.64+0x4] ;  /* 0x000004242a037981 */ /* 0x000ea8000c1e1900 */
[----:B--2---:R0:W-:Y:S04]  /*0940*/  ST.E desc[UR36][R4.64], R3 ;  /* 0x0000000304007985 */ /* 0x0041e8000c101924 */
[----:B------:R0:W-:Y:S02]  /*0950*/  ST.E.64 desc[UR36][R40.64+0x10], R4 ;  /* 0x0000100428007985 */ /* 0x0001e4000c101b24 */
.L_x_10:
[----:B------:R-:W-:Y:S05]  /*0960*/  BSYNC.RECONVERGENT B6 ;  /* 0x0000000000067941 */ /* 0x000fea0003800200 */
.L_x_9:
[----:B------:R-:W-:Y:S01]  /*0970*/  ISETP.NE.AND P0, PT, R28, 0x2, PT ;  /* 0x000000021c00780c */ /* 0x000fe20003f05270 */
[----:B0-----:R-:W-:Y:S01]  /*0980*/  VIADD R3, R29, 0x2 ;  /* 0x000000021d037836 */ /* 0x001fe20000000000 */
[----:B------:R-:W-:Y:S01]  /*0990*/  MOV R32, R18 ;  /* 0x0000001200207202 */ /* 0x000fe20000000f00 */
[----:B------:R-:W-:Y:S01]  /*09a0*/  IMAD.MOV.U32 R31, RZ, RZ, R17 ;  /* 0x000000ffff1f7224 */ /* 0x000fe200078e0011 */
[----:B------:R-:W-:Y:S01]  /*09b0*/  MOV R25, R17 ;  /* 0x0000001100197202 */ /* 0x000fe20000000f00 */
[----:B------:R-:W-:Y:S02]  /*09c0*/  IMAD.MOV.U32 R33, RZ, RZ, R35 ;  /* 0x000000ffff217224 */ /* 0x000fe400078e0023 */
[----:B------:R-:W-:Y:S02]  /*09d0*/  IMAD.MOV.U32 R34, RZ, RZ, R22 ;  /* 0x000000ffff227224 */ /* 0x000fe400078e0016 */
[----:B------:R-:W-:Y:S02]  /*09e0*/  IMAD.MOV.U32 R24, RZ, RZ, R16 ;  /* 0x000000ffff187224 */ /* 0x000fe400078e0010 */
[----:B------:R-:W-:-:S02]  /*09f0*/  IMAD.MOV.U32 R26, RZ, RZ, R18 ;  /* 0x000000ffff1a7224 */ /* 0x000fc400078e0012 */
        /* <DEDUP_REMOVED lines=23> */
.L_x_14:
[----:B------:R-:W2:Y:S04]  /*0b70*/  LDG.E R43, desc[UR36][R42.64+0x8] ;  /* 0x000008242a2b7981 */ /* 0x000ea8000c1e1900 */
[----:B--2---:R0:W-:Y:S04]  /*0b80*/  ST.E desc[UR36][R4.64], R43 ;  /* 0x0000002b04007985 */ /* 0x0041e8000c101924 */
[----:B------:R0:W-:Y:S02]  /*0b90*/  ST.E.64 desc[UR36][R40.64+0x10], R4 ;  /* 0x0000100428007985 */ /* 0x0001e4000c101b24 */
.L_x_13:
[----:B------:R-:W-:Y:S05]  /*0ba0*/  BSYNC.RECONVERGENT B6 ;  /* 0x0000000000067941 */ /* 0x000fea0003800200 */
.L_x_12:
[----:B------:R-:W-:Y:S01]  /*0bb0*/  MOV R33, R22 ;  /* 0x0000001600217202 */ /* 0x000fe20000000f00 */
[----:B------:R-:W-:Y:S01]  /*0bc0*/  IMAD.MOV.U32 R27, RZ, RZ, R22 ;  /* 0x000000ffff1b7224 */ /* 0x000fe200078e0016 */
[----:B------:R-:W-:Y:S01]  /*0bd0*/  MOV R26, R35 ;  /* 0x00000023001a7202 */ /* 0x000fe20000000f00 */
[--C-:B------:R-:W-:Y:S02]  /*0be0*/  IMAD.MOV.U32 R31, RZ, RZ, R18.reuse ;  /* 0x000000ffff1f7224 */ /* 0x100fe400078e0012 */
[----:B------:R-:W-:Y:S02]  /*0bf0*/  IMAD.MOV.U32 R32, RZ, RZ, R35 ;  /* 0x000000ffff207224 */ /* 0x000fe400078e0023 */
[----:B------:R-:W-:Y:S02]  /*0c00*/  VIADD R3, R29, 0x3 ;  /* 0x000000031d037836 */ /* 0x000fe40000000000 */
[----:B------:R-:W-:Y:S02]  /*0c10*/  IMAD.MOV.U32 R24, RZ, RZ, R17 ;  /* 0x000000ffff187224 */ /* 0x000fe400078e0011 */
[----:B------:R-:W-:-:S02]  /*0c20*/  IMAD.MOV.U32 R25, RZ, RZ, R18 ;  /* 0x000000ffff197224 */ /* 0x000fc400078e0012 */
[----:B------:R-:W-:-:S07]  /*0c30*/  IMAD.MOV.U32 R22, RZ, RZ, R34 ;  /* 0x000000ffff167224 */ /* 0x000fce00078e0022 */
.L_x_5:
[----:B------:R-:W-:Y:S05]  /*0c40*/  BSYNC.RECONVERGENT B7 ;  /* 0x0000000000077941 */ /* 0x000fea0003800200 */
.L_x_4:
[----:B------:R-:W-:-:S05]  /*0c50*/  IMAD.IADD R0, R29, 0x1, -R30 ;  /* 0x000000011d007824 */ /* 0x000fca00078e0a1e */
[----:B------:R-:W-:Y:S01]  /*0c60*/  ISETP.GT.U32.AND P0, PT, R0, -0x4, PT ;  /* 0xfffffffc0000780c */ /* 0x000fe20003f04070 */
[----:B------:R-:W-:-:S04]  /*0c70*/  IMAD R0, R30, 0x587c5, R19 ;  /* 0x000587c51e007824 */ /* 0x000fc800078e0213 */
[----:B------:R-:W-:-:S08]  /*0c80*/  IMAD R19, R29, -0x587c5, R0 ;  /* 0xfffa783b1d137824 */ /* 0x000fd000078e0200 */
[----:B------:R-:W-:Y:S05]  /*0c90*/  @P0 BRA `(.L_x_3) ;  /* 0x0000000400d80947 */ /* 0x000fea0003800000 */
[----:B0-----:R-:W0:Y:S01]  /*0ca0*/  LDC.64 R4, c[0x0][0x390] ;  /* 0x0000e400ff047b82 */ /* 0x001e220000000a00 */
[----:B------:R-:W-:Y:S01]  /*0cb0*/  IMAD.WIDE.U32 R6, R3, 0x4, R38 ;  /* 0x0000000403067825 */ /* 0x000fe200078e0026 */
[----:B------:R-:W-:Y:S02]  /*0cc0*/  IADD3 R30, PT, PT, -R30, R3, RZ ;  /* 0x000000031e1e7210 */ /* 0x000fe40007ffe1ff */
[----:B------:R-:W-:Y:S01]  /*0cd0*/  IADD3 R2, PT, PT, R37, 0x161f14, RZ ;  /* 0x00161f1425027810 */ /* 0x000fe20007ffe0ff */
[----:B------:R-:W-:Y:S02]  /*0ce0*/  IMAD.MOV.U32 R16, RZ, RZ, R6 ;  /* 0x000000ffff107224 */ /* 0x000fe400078e0006 */
[----:B------:R-:W-:Y:S02]  /*0cf0*/  IMAD.MOV.U32 R17, RZ, RZ, R7 ;  /* 0x000000ffff117224 */ /* 0x000fe400078e0007 */
[----:B------:R-:W-:Y:S02]  /*0d00*/  IMAD.MOV.U32 R22, RZ, RZ, R34 ;  /* 0x000000ffff167224 */ /* 0x000fe400078e0022 */
[----:B0-----:R-:W-:-:S03]  /*0d10*/  IMAD.WIDE.U32 R4, R3, 0x4, R4 ;  /* 0x0000000403047825 */ /* 0x001fc600078e0004 */
[----:B------:R-:W-:-:S05]  /*0d20*/  IADD3 R28, P0, PT, R4, 0x8, RZ ;  /* 0x00000008041c7810 */ /* 0x000fca0007f1e0ff */
[----:B------:R-:W-:-:S08]  /*0d30*/  IMAD.X R29, RZ, RZ, R5, P0 ;  /* 0x000000ffff1d7224 */ /* 0x000fd000000e0605 */
.L_x_27:
[----:B------:R-:W2:Y:S01]  /*0d40*/  LDG.E R7, desc[UR36][R16.64+-0x8] ;  /* 0xfffff82410077981 */ /* 0x000ea2000c1e1900 */
[----:B0-----:R-:W-:Y:S01]  /*0d50*/  SHF.R.U32.HI R3, RZ, 0x2, R24 ;  /* 0x00000002ff037819 */ /* 0x001fe20000011618 */
[----:B------:R-:W-:Y:S01]  /*0d60*/  IMAD.SHL.U32 R5, R22, 0x10, RZ ;  /* 0x0000001016057824 */ /* 0x000fe200078e00ff */
[----:B------:R-:W-:Y:S02]  /*0d70*/  BSSY.RECONVERGENT B6, `(.L_x_15) ;  /* 0x0000015000067945 */ /* 0x000fe40003800200 */
[----:B------:R-:W-:Y:S01]  /*0d80*/  LOP3.LUT R3, R3, R24, RZ, 0x3c, !PT ;  /* 0x0000001803037212 */ /* 0x000fe200078e3cff */
[----:B------:R-:W-:-:S04]  /*0d90*/  IMAD.MOV.U32 R24, RZ, RZ, R22 ;  /* 0x000000ffff187224 */ /* 0x000fc800078e0016 */
[----:B------:R-:W-:-:S05]  /*0da0*/  IMAD.SHL.U32 R0, R3, 0x2, RZ ;  /* 0x0000000203007824 */ /* 0x000fca00078e00ff */
[----:B------:R-:W-:-:S04]  /*0db0*/  LOP3.LUT R0, R22, R5, R0, 0x96, !PT ;  /* 0x0000000516007212 */ /* 0x000fc800078e9600 */
[----:B------:R-:W-:Y:S01]  /*0dc0*/  LOP3.LUT R25, R0, R3, RZ, 0x3c, !PT ;  /* 0x0000000300197212 */ /* 0x000fe200078e3cff */
[----:B------:R-:W-:-:S03]  /*0dd0*/  HFMA2 R3, -RZ, RZ, 0.1171875, 0 ;  /* 0x2f800000ff037431 */ /* 0x000fc600000001ff */
[----:B------:R-:W-:-:S04]  /*0de0*/  IADD3 R0, PT, PT, R2, -0x10974f, R25 ;  /* 0xffef68b102007810 */ /* 0x000fc80007ffe019 */
[----:B------:R-:W-:-:S05]  /*0df0*/  I2FP.F32.U32 R0, R0 ;  /* 0x0000000000007245 */ /* 0x000fca0000201000 */
[----:B------:R-:W-:-:S05]  /*0e00*/  FFMA R0, R0, R3, 1.1641532182693481445e-10 ;  /* 0x2f00000000007423 */ /* 0x000fca0000000003 */
[----:B--2---:R-:W-:-:S13]  /*0e10*/  FSETP.GEU.AND P0, PT, R0, R7, PT ;  /* 0x000000070000720b */ /* 0x004fda0003f0e000 */
[----:B------:R-:W-:Y:S05]  /*0e20*/  @P0 BRA `(.L_x_16) ;  /* 0x0000000000240947 */ /* 0x000fea0003800000 */
[----:B------:R-:W-:Y:S01]  /*0e30*/  MOV R0, 0x8 ;  /* 0x0000000800007802 */ /* 0x000fe20000000f00 */
[----:B------:R-:W-:Y:S02]  /*0e40*/  IMAD.MOV.U32 R4, RZ, RZ, 0x18 ;  /* 0x00000018ff047424 */ /* 0x000fe400078e00ff */
[----:B------:R-:W-:Y:S01]  /*0e50*/  IMAD.MOV.U32 R5, RZ, RZ, RZ ;  /* 0x000000ffff057224 */ /* 0x000fe200078e00ff */
[----:B------:R0:W1:Y:S06]  /*0e60*/  LDC.64 R6, c[0x4][R0] ;  /* 0x0100000000067b82 */ /* 0x00006c0000000a00 */
[----:B------:R-:W-:-:S07]  /*0e70*/  LEPC R20, `(.L_x_17) ;  /* 0x000000001014794e */ /* 0x000fce0000000000 */
[----:B01----:R-:W-:Y:S05]  /*0e80*/  CALL.ABS.NOINC R6 ;  /* 0x0000000006007343 */ /* 0x003fea0003c00000 */
.L_x_17:
[----:B------:R-:W2:Y:S04]  /*0e90*/  LDG.E R3, desc[UR36][R28.64+-0x8] ;  /* 0xfffff8241c037981 */ /* 0x000ea8000c1e1900 */
[----:B--2---:R0:W-:Y:S04]  /*0ea0*/  ST.E desc[UR36][R4.64], R3 ;  /* 0x0000000304007985 */ /* 0x0041e8000c101924 */
[----:B------:R0:W-:Y:S02]  /*0eb0*/  ST.E.64 desc[UR36][R40.64+0x10], R4 ;  /* 0x0000100428007985 */ /* 0x0001e4000c101b24 */
.L_x_16:
[----:B------:R-:W-:Y:S05]  /*0ec0*/  BSYNC.RECONVERGENT B6 ;  /* 0x0000000000067941 */ /* 0x000fea0003800200 */
.L_x_15:
[----:B0-----:R-:W2:Y:S01]  /*0ed0*/  LDG.E R5, desc[UR36][R16.64+-0x4] ;  /* 0xfffffc2410057981 */ /* 0x001ea2000c1e1900 */
[----:B------:R-:W-:Y:S01]  /*0ee0*/  SHF.R.U32.HI R0, RZ, 0x2, R31 ;  /* 0x00000002ff007819 */ /* 0x000fe2000001161f */
[----:B------:R-:W-:Y:S01]  /*0ef0*/  BSSY.RECONVERGENT B6, `(.L_x_18) ;  /* 0x0000015000067945 */ /* 0x000fe20003800200 */
[----:B------:R-:W-:Y:S02]  /*0f00*/  SHF.L.U32 R4, R25, 0x4, RZ ;  /* 0x0000000419047819 */ /* 0x000fe400000006ff */
[----:B------:R-:W-:-:S05]  /*0f10*/  LOP3.LUT R0, R0, R31, RZ, 0x3c, !PT ;  /* 0x0000001f00007212 */ /* 0x000fca00078e3cff */
[----:B------:R-:W-:-:S05]  /*0f20*/  IMAD.SHL.U32 R3, R0, 0x2, RZ ;  /* 0x0000000200037824 */ /* 0x000fca00078e00ff */
[----:B------:R-:W-:-:S04]  /*0f30*/  LOP3.LUT R3, R25, R4, R3, 0x96, !PT ;  /* 0x0000000419037212 */ /* 0x000fc800078e9603 */
[----:B------:R-:W-:Y:S01]  /*0f40*/  LOP3.LUT R26, R3, R0, RZ, 0x3c, !PT ;  /* 0x00000000031a7212 */ /* 0x000fe200078e3cff */
[----:B------:R-:W-:-:S03]  /*0f50*/  IMAD.MOV.U32 R3, RZ, RZ, 0x2f800000 ;  /* 0x2f800000ff037424 */ /* 0x000fc600078e00ff */
[----:B------:R-:W-:-:S04]  /*0f60*/  IADD3 R0, PT, PT, R2, -0xb0f8a, R26 ;  /* 0xfff4f07602007810 */ /* 0x000fc80007ffe01a */
[----:B------:R-:W-:-:S05]  /*0f70*/  I2FP.F32.U32 R0, R0 ;  /* 0x0000000000007245 */ /* 0x000fca0000201000 */
[----:B------:R-:W-:-:S05]  /*0f80*/  FFMA R0, R0, R3, 1.1641532182693481445e-10 ;  /* 0x2f00000000007423 */ /* 0x000fca0000000003 */
[----:B--2---:R-:W-:-:S13]  /*0f90*/  FSETP.GEU.AND P0, PT, R0, R5, PT ;  /* 0x000000050000720b */ /* 0x004fda0003f0e000 */
[----:B------:R-:W-:Y:S05]  /*0fa0*/  @P0 BRA `(.L_x_19) ;  /* 0x0000000000240947 */ /* 0x000fea0003800000 */
[----:B------:R-:W-:Y:S01]  /*0fb0*/  MOV R0, 0x8 ;  /* 0x0000000800007802 */ /* 0x000fe20000000f00 */
[----:B------:R-:W-:Y:S02]  /*0fc0*/  HFMA2 R5, -RZ, RZ, 0, 0 ;  /* 0x00000000ff057431 */ /* 0x000fe400000001ff */
[----:B------:R-:W-:Y:S01]  /*0fd0*/  IMAD.MOV.U32 R4, RZ, RZ, 0x18 ;  /* 0x00000018ff047424 */ /* 0x000fe200078e00ff */
[----:B------:R0:W1:Y:S06]  /*0fe0*/  LDC.64 R6, c[0x4][R0] ;  /* 0x0100000000067b82 */ /* 0x00006c0000000a00 */
[----:B------:R-:W-:-:S07]  /*0ff0*/  LEPC R20, `(.L_x_20) ;  /* 0x000000001014794e */ /* 0x000fce0000000000 */
[----:B01----:R-:W-:Y:S05]  /*1000*/  CALL.ABS.NOINC R6 ;  /* 0x0000000006007343 */ /* 0x003fea0003c00000 */
.L_x_20:
[----:B------:R-:W2:Y:S04]  /*1010*/  LDG.E R3, desc[UR36][R28.64+-0x4] ;  /* 0xfffffc241c037981 */ /* 0x000ea8000c1e1900 */
[----:B--2---:R0:W-:Y:S04]  /*1020*/  ST.E desc[UR36][R4.64], R3 ;  /* 0x0000000304007985 */ /* 0x0041e8000c101924 */
[----:B------:R0:W-:Y:S02]  /*1030*/  ST.E.64 desc[UR36][R40.64+0x10], R4 ;  /* 0x0000100428007985 */ /* 0x0001e4000c101b24 */
.L_x_19:
[----:B------:R-:W-:Y:S05]  /*1040*/  BSYNC.RECONVERGENT B6 ;  /* 0x0000000000067941 */ /* 0x000fea0003800200 */
.L_x_18:
[----:B------:R-:W2:Y:S01]  /*1050*/  LDG.E R7, desc[UR36][R16.64] ;  /* 0x0000002410077981 */ /* 0x000ea2000c1e1900 */
[----:B0-----:R-:W-:Y:S01]  /*1060*/  SHF.R.U32.HI R3, RZ, 0x2, R32 ;  /* 0x00000002ff037819 */ /* 0x001fe20000011620 */
[----:B------:R-:W-:Y:S01]  /*1070*/  IMAD.SHL.U32 R5, R26, 0x10, RZ ;  /* 0x000000101a057824 */ /* 0x000fe200078e00ff */
[----:B------:R-:W-:Y:S02]  /*1080*/  BSSY.RECONVERGENT B6, `(.L_x_21) ;  /* 0x0000014000067945 */ /* 0x000fe40003800200 */
        /* <DEDUP_REMOVED lines=11> */
[----:B------:R-:W-:Y:S02]  /*1140*/  HFMA2 R4, -RZ, RZ, 0, 1.430511474609375e-06 ;  /* 0x00000018ff047431 */ /* 0x000fe400000001ff */
[----:B------:R-:W-:Y:S01]  /*1150*/  IMAD.MOV.U32 R5, RZ, RZ, RZ ;  /* 0x000000ffff057224 */ /* 0x000fe200078e00ff */
[----:B------:R0:W1:Y:S06]  /*1160*/  LDC.64 R6, c[0x4][R0] ;  /* 0x0100000000067b82 */ /* 0x00006c0000000a00 */
[----:B------:R-:W-:-:S07]  /*1170*/  LEPC R20, `(.L_x_23) ;  /* 0x000000001014794e */ /* 0x000fce0000000000 */
[----:B01----:R-:W-:Y:S05]  /*1180*/  CALL.ABS.NOINC R6 ;  /* 0x0000000006007343 */ /* 0x003fea0003c00000 */
.L_x_23:
[----:B------:R-:W2:Y:S04]  /*1190*/  LDG.E R3, desc[UR36][R28.64] ;  /* 0x000000241c037981 */ /* 0x000ea8000c1e1900 */
[----:B--2---:R0:W-:Y:S04]  /*11a0*/  ST.E desc[UR36][R4.64], R3 ;  /* 0x0000000304007985 */ /* 0x0041e8000c101924 */
[----:B------:R0:W-:Y:S02]  /*11b0*/  ST.E.64 desc[UR36][R40.64+0x10], R4 ;  /* 0x0000100428007985 */ /* 0x0001e4000c101b24 */
.L_x_22:
[----:B------:R-:W-:Y:S05]  /*11c0*/  BSYNC.RECONVERGENT B6 ;  /* 0x0000000000067941 */ /* 0x000fea0003800200 */
.L_x_21:
[----:B0-----:R-:W2:Y:S01]  /*11d0*/  LDG.E R5, desc[UR36][R16.64+0x4] ;  /* 0x0000042410057981 */ /* 0x001ea2000c1e1900 */
[----:B------:R-:W-:Y:S01]  /*11e0*/  SHF.R.U32.HI R0, RZ, 0x2, R33 ;  /* 0x00000002ff007819 */ /* 0x000fe20000011621 */
[----:B------:R-:W-:Y:S01]  /*11f0*/  IMAD.SHL.U32 R4, R27, 0x10, RZ ;  /* 0x000000101b047824 */ /* 0x000fe200078e00ff */
[----:B------:R-:W-:Y:S02]  /*1200*/  BSSY.RECONVERGENT B6, `(.L_x_24) ;  /* 0x0000014000067945 */ /* 0x000fe40003800200 */
[----:B------:R-:W-:-:S05]  /*1210*/  LOP3.LUT R0, R0, R33, RZ, 0x3c, !PT ;  /* 0x0000002100007212 */ /* 0x000fca00078e3cff */
[----:B------:R-:W-:-:S05]  /*1220*/  IMAD.SHL.U32 R3, R0, 0x2, RZ ;  /* 0x0000000200037824 */ /* 0x000fca00078e00ff */
[----:B------:R-:W-:-:S04]  /*1230*/  LOP3.LUT R3, R27, R4, R3, 0x96, !PT ;  /* 0x000000041b037212 */ /* 0x000fc800078e9603 */
[----:B------:R-:W-:Y:S01]  /*1240*/  LOP3.LUT R22, R3, R0, RZ, 0x3c, !PT ;  /* 0x0000000003167212 */ /* 0x000fe200078e3cff */
[----:B------:R-:W-:-:S03]  /*1250*/  IMAD.MOV.U32 R3, RZ, RZ, 0x2f800000 ;  /* 0x2f800000ff037424 */ /* 0x000fc600078e00ff */
[----:B------:R-:W-:-:S04]  /*1260*/  IADD3 R0, PT, PT, R22, R2, RZ ;  /* 0x0000000216007210 */ /* 0x000fc80007ffe0ff */
        /* <DEDUP_REMOVED lines=10> */
.L_x_26:
[----:B------:R-:W2:Y:S04]  /*1310*/  LDG.E R3, desc[UR36][R28.64+0x4] ;  /* 0x000004241c037981 */ /* 0x000ea8000c1e1900 */
[----:B--2---:R0:W-:Y:S04]  /*1320*/  ST.E desc[UR36][R4.64], R3 ;  /* 0x0000000304007985 */ /* 0x0041e8000c101924 */
[----:B------:R0:W-:Y:S02]  /*1330*/  ST.E.64 desc[UR36][R40.64+0x10], R4 ;  /* 0x0000100428007985 */ /* 0x0001e4000c101b24 */
.L_x_25:
[----:B------:R-:W-:Y:S05]  /*1340*/  BSYNC.RECONVERGENT B6 ;  /* 0x0000000000067941 */ /* 0x000fea0003800200 */
.L_x_24:
[----:B------:R-:W-:Y:S01]  /*1350*/  IADD3 R28, P1, PT, R28, 0x10, RZ ;  /* 0x000000101c1c7810 */ /* 0x000fe20007f3e0ff */
[----:B------:R-:W-:Y:S01]  /*1360*/  VIADD R2, R2, 0x161f14 ;  /* 0x00161f1402027836 */ /* 0x000fe20000000000 */
[----:B------:R-:W-:Y:S01]  /*1370*/  IADD3 R30, PT, PT, R30, 0x4, RZ ;  /* 0x000000041e1e7810 */ /* 0x000fe20007ffe0ff */
[----:B------:R-:W-:Y:S01]  /*1380*/  IMAD.MOV.U32 R32, RZ, RZ, R26 ;  /* 0x000000ffff207224 */ /* 0x000fe200078e001a */
[----:B------:R-:W-:Y:S01]  /*1390*/  IADD3 R16, P0, PT, R16, 0x10, RZ ;  /* 0x0000001010107810 */ /* 0x000fe20007f1e0ff */
[----:B------:R-:W-:Y:S01]  /*13a0*/  IMAD.X R29, RZ, RZ, R29, P1 ;  /* 0x000000ffff1d7224 */ /* 0x000fe200008e061d */
[----:B------:R-:W-:Y:S01]  /*13b0*/  ISETP.NE.AND P1, PT, R30, RZ, PT ;  /* 0x000000ff1e00720c */ /* 0x000fe20003f25270 */
[----:B------:R-:W-:Y:S01]  /*13c0*/  IMAD.MOV.U32 R33, RZ, RZ, R27 ;  /* 0x000000ffff217224 */ /* 0x000fe200078e001b */
[----:B------:R-:W-:Y:S01]  /*13d0*/  MOV R31, R25 ;  /* 0x00000019001f7202 */ /* 0x000fe20000000f00 */
[----:B------:R-:W-:-:S10]  /*13e0*/  IMAD.X R17, RZ, RZ, R17, P0 ;  /* 0x000000ffff117224 */ /* 0x000fd400000e0611 */
[----:B------:R-:W-:Y:S05]  /*13f0*/  @P1 BRA `(.L_x_27) ;  /* 0xfffffff800501947 */ /* 0x000fea000383ffff */
.L_x_3:
[----:B------:R-:W-:Y:S05]  /*1400*/  BSYNC.RECONVERGENT B8 ;  /* 0x0000000000087941 */ /* 0x000fea0003800200 */
.L_x_2:
[----:B------:R-:W-:-:S04]  /*1410*/  ISETP.NE.U32.AND P0, PT, R40, RZ, PT ;  /* 0x000000ff2800720c */ /* 0x000fc80003f05070 */
[----:B------:R-:W-:-:S13]  /*1420*/  ISETP.NE.AND.EX P0, PT, R41, RZ, PT, P0 ;  /* 0x000000ff2900720c */ /* 0x000fda0003f05300 */
[----:B------:R-:W-:Y:S05]  /*1430*/  @P0 BRA `(.L_x_28) ;  /* 0xffffffec009c0947 */ /* 0x000fea000383ffff */
[----:B------:R-:W-:Y:S05]  /*1440*/  EXIT ;  /* 0x000000000000794d */ /* 0x000fea0003800000 */
.L_x_29:
[----:B------:R-:W-:-:S00]  /*1450*/  BRA `(.L_x_29) ;  /* 0xfffffffc00fc7947 */ /* 0x000fc0000383ffff */
[----:B------:R-:W-:-:S00]  /*1460*/  NOP ;  /* 0x0000000000007918 */ /* 0x000fc00000000000 */
        /* <DEDUP_REMOVED lines=9> */
.L_x_45:


//--------------------- .text._Z8init_rngiP17curandStateXORWOWyy --------------------------
	.section	.text._Z8init_rngiP17curandStateXORWOWyy,"ax",@progbits
	.align	128
        .global         _Z8init_rngiP17curandStateXORWOWyy
        .type           _Z8init_rngiP17curandStateXORWOWyy,@function
        .size           _Z8init_rngiP17curandStateXORWOWyy,(.L_x_46 - _Z8init_rngiP17curandStateXORWOWyy)
        .other          _Z8init_rngiP17curandStateXORWOWyy,@"STO_CUDA_ENTRY STV_DEFAULT"
_Z8init_rngiP17curandStateXORWOWyy:
.text._Z8init_rngiP17curandStateXORWOWyy:
[----:B------:R-:W-:Y:S01]  /*0000*/  LDC R1, c[0x0][0x37c] ;  /* 0x0000df00ff017b82 */ /* 0x000fe20000000800 */
[----:B------:R-:W0:Y:S07]  /*0010*/  S2R R0, SR_TID.X ;  /* 0x0000000000007919 */ /* 0x000e2e0000002100 */
[----:B------:R-:W0:Y:S01]  /*0020*/  S2UR UR4, SR_CTAID.X ;  /* 0x00000000000479c3 */ /* 0x000e220000002500 */
[----:B------:R-:W1:Y:S07]  /*0030*/  LDCU UR5, c[0x0][0x380] ;  /* 0x00007000ff0577ac */ /* 0x000e6e0008000800 */
[----:B------:R-:W0:Y:S02]  /*0040*/  LDC R13, c[0x0][0x360] ;  /* 0x0000d800ff0d7b82 */ /* 0x000e240000000800 */
[----:B0-----:R-:W-:-:S05]  /*0050*/  IMAD R13, R13, UR4, R0 ;  /* 0x000000040d0d7c24 */ /* 0x001fca000f8e0200 */
[----:B-1----:R-:W-:-:S13]  /*0060*/  ISETP.GE.AND P0, PT, R13, UR5, PT ;  /* 0x000000050d007c0c */ /* 0x002fda000bf06270 */
[----:B------:R-:W-:Y:S05]  /*0070*/  @P0 EXIT ;  /* 0x000000000000094d */ /* 0x000fea0003800000 */
[----:B------:R-:W0:Y:S01]  /*0080*/  LDC.64 R4, c[0x0][0x390] ;  /* 0x0000e400ff047b82 */ /* 0x000e220000000a00 */
[----:B------:R-:W1:Y:S01]  /*0090*/  LDCU.64 UR8, c[0x0][0x358] ;  /* 0x00006b00ff0877ac */ /* 0x000e620008000a00 */
[----:B------:R-:W-:Y:S01]  /*00a0*/  ISETP.NE.AND P0, PT, R13, RZ, PT ;  /* 0x000000ff0d00720c */ /* 0x000fe20003f05270 */
[----:B------:R-:W-:Y:S05]  /*00b0*/  BSSY.RECONVERGENT B0, `(.L_x_30) ;  /* 0x00000e1000007945 */ /* 0x000fea0003800200 */
[----:B------:R-:W2:Y:S01]  /*00c0*/  LDC.64 R2, c[0x0][0x388] ;  /* 0x0000e200ff027b82 */ /* 0x000ea20000000a00 */
[----:B0-----:R-:W-:Y:S02]  /*00d0*/  LOP3.LUT R0, R4, 0xaad26b49, RZ, 0x3c, !PT ;  /* 0xaad26b4904007812 */ /* 0x001fe400078e3cff */
[----:B------:R-:W-:-:S03]  /*00e0*/  LOP3.LUT R4, R5, 0xf7dcefdd, RZ, 0x3c, !PT ;  /* 0xf7dcefdd05047812 */ /* 0x000fc600078e3cff */
[----:B------:R-:W-:Y:S02]  /*00f0*/  IMAD R0, R0, 0x4182bed5, RZ ;  /* 0x4182bed500007824 */ /* 0x000fe400078e02ff */
[----:B------:R-:W-:Y:S02]  /*0100*/  IMAD R5, R4, -0x658354e5, RZ ;  /* 0x9a7cab1b04057824 */ /* 0x000fe400078e02ff */
[----:B--2---:R-:W-:Y:S01]  /*0110*/  IMAD.WIDE R2, R13, 0x30, R2 ;  /* 0x000000300d027825 */ /* 0x004fe200078e0202 */
[C---:B------:R-:W-:Y:S02]  /*0120*/  LOP3.LUT R8, R0.reuse, 0x159a55e5, RZ, 0x3c, !PT ;  /* 0x159a55e500087812 */ /* 0x040fe400078e3cff */
[C---:B------:R-:W-:Y:S01]  /*0130*/  IADD3 R6, PT, PT, R0.reuse, 0x64f0c9, R5 ;  /* 0x0064f0c900067810 */ /* 0x040fe20007ffe005 */
[C---:B------:R-:W-:Y:S01]  /*0140*/  VIADD R7, R0.reuse, 0x75bcd15 ;  /* 0x075bcd1500077836 */ /* 0x040fe20000000000 */
[----:B------:R-:W-:Y:S01]  /*0150*/  LOP3.LUT R10, R5, 0x5491333, RZ, 0x3c, !PT ;  /* 0x05491333050a7812 */ /* 0x000fe200078e3cff */
[----:B------:R-:W-:-:S02]  /*0160*/  VIADD R11, R0, 0x583f19 ;  /* 0x00583f19000b7836 */ /* 0x000fc40000000000 */
[----:B------:R-:W-:Y:S01]  /*0170*/  VIADD R9, R5, 0x1f123bb5 ;  /* 0x1f123bb505097836 */ /* 0x000fe20000000000 */
[----:B-1----:R0:W-:Y:S04]  /*0180*/  STG.E.64 desc[UR8][R2.64], R6 ;  /* 0x0000000602007986 */ /* 0x0021e8000c101b08 */
[----:B------:R0:W-:Y:S04]  /*0190*/  STG.E.64 desc[UR8][R2.64+0x8], R8 ;  /* 0x0000080802007986 */ /* 0x0001e8000c101b08 */
[----:B------:R0:W-:Y:S01]  /*01a0*/  STG.E.64 desc[UR8][R2.64+0x10], R10 ;  /* 0x0000100a02007986 */ /* 0x0001e2000c101b08 */
[----:B------:R-:W-:Y:S05]  /*01b0*/  @!P0 BRA `(.L_x_31) ;  /* 0x0000000c00408947 */ /* 0x000fea0003800000 */
[----:B------:R-:W-:Y:S01]  /*01c0*/  SHF.R.S32.HI R0, RZ, 0x1f, R13 ;  /* 0x0000001fff007819 */ /* 0x000fe2000001140d */
[----:B------:R-:W-:-:S07]  /*01d0*/  IMAD.MOV.U32 R12, RZ, RZ, RZ ;  /* 0x000000ffff0c7224 */ /* 0x000fce00078e00ff */
.L_x_37:
[----:B-1----:R-:W-:Y:S01]  /*01e0*/  LOP3.LUT R4, R13, 0x3, RZ, 0xc0, !PT ;  /* 0x000000030d047812 */ /* 0x002fe200078ec0ff */
[----:B------:R-:W-:Y:S03]  /*01f0*/  BSSY.RECONVERGENT B1, `(.L_x_32) ;  /* 0x00000c6000017945 */ /* 0x000fe60003800200 */
[----:B------:R-:W-:-:S04]  /*0200*/  ISETP.NE.U32.AND P0, PT, R4, RZ, PT ;  /* 0x000000ff0400720c */ /* 0x000fc80003f05070 */
[----:B------:R-:W-:-:S13]  /*0210*/  ISETP.NE.AND.EX P0, PT, RZ, RZ, PT, P0 ;  /* 0x000000ffff00720c */ /* 0x000fda0003f05300 */
[----:B------:R-:W-:Y:S05]  /*0220*/  @!P0 BRA `(.L_x_33) ;  /* 0x0000000c00088947 */ /* 0x000fea0003800000 */
[----:B0-----:R-:W0:Y:S01]  /*0230*/  LDC.64 R8, c[0x4][0x10] ;  /* 0x01000400ff087b82 */ /* 0x001e220000000a00 */
[----:B------:R-:W-:Y:S02]  /*0240*/  IMAD.MOV.U32 R14, RZ, RZ, RZ ;  /* 0x000000ffff0e7224 */ /* 0x000fe400078e00ff */
[----:B0-----:R-:W-:-:S07]  /*0250*/  IMAD.WIDE.U32 R8, R12, 0xc80, R8 ;  /* 0x00000c800c087825 */ /* 0x001fce00078e0008 */
.L_x_36:
[----:B-1----:R-:W-:Y:S01]  /*0260*/  IMAD.MOV.U32 R15, RZ, RZ, RZ ;  /* 0x000000ffff0f7224 */ /* 0x002fe200078e00ff */
[----:B------:R-:W-:Y:S01]  /*0270*/  CS2R R4, SRZ ;  /* 0x0000000000047805 */ /* 0x000fe2000001ff00 */
[----:B------:R-:W-:Y:S01]  /*0280*/  IMAD.MOV.U32 R17, RZ, RZ, RZ ;  /* 0x000000ffff117224 */ /* 0x000fe200078e00ff */
[----:B------:R-:W-:-:S07]  /*0290*/  CS2R R6, SRZ ;  /* 0x0000000000067805 */ /* 0x000fce000001ff00 */
.L_x_35:
[----:B------:R-:W-:-:S05]  /*02a0*/  IMAD.WIDE.U32 R10, R17, 0x4, R2 ;  /* 0x00000004110a7825 */ /* 0x000fca00078e0002 */
[----:B------:R0:W5:Y:S01]  /*02b0*/  LDG.E R16, desc[UR8][R10.64+0x4] ;  /* 0x000004080a107981 */ /* 0x000162000c1e1900 */
[----:B------:R-:W-:-:S07]  /*02c0*/  IMAD.MOV.U32 R19, RZ, RZ, RZ ;  /* 0x000000ffff137224 */ /* 0x000fce00078e00ff */
.L_x_34:
[----:B-----5:R-:W-:Y:S01]  /*02d0*/  SHF.R.U32.HI R24, RZ, R19, R16 ;  /* 0x00000013ff187219 */ /* 0x020fe20000011610 */
[----:B0-----:R-:W-:-:S03]  /*02e0*/  IMAD.SHL.U32 R10, R17, 0x20, RZ ;  /* 0x00000020110a7824 */ /* 0x001fc600078e00ff */
[----:B------:R-:W-:Y:S01]  /*02f0*/  LOP3.LUT R11, R24, 0x1, RZ, 0xc0, !PT ;  /* 0x00000001180b7812 */ /* 0x000fe200078ec0ff */
[----:B------:R-:W-:-:S03]  /*0300*/  IMAD.IADD R10, R10, 0x1, R19 ;  /* 0x000000010a0a7824 */ /* 0x000fc600078e0213 */
[----:B------:R-:W-:Y:S01]  /*0310*/  ISETP.NE.U32.AND P0, PT, R11, 0x1, PT ;  /* 0x000000010b00780c */ /* 0x000fe20003f05070 */
[----:B------:R-:W-:-:S03]  /*0320*/  IMAD R11, R10, 0x5, RZ ;  /* 0x000000050a0b7824 */ /* 0x000fc600078e02ff */
[----:B------:R-:W-:Y:S01]  /*0330*/  R2P PR, R24, 0x7e ;  /* 0x0000007e18007804 */ /* 0x000fe20000000000 */
[----:B------:R-:W-:-:S08]  /*0340*/  IMAD.WIDE.U32 R10, R11, 0x4, R8 ;  /* 0x000000040b0a7825 */ /* 0x000fd000078e0008 */
[----:B------:R-:W2:Y:S04]  /*0350*/  @!P0 LDG.E R18, desc[UR8][R10.64] ;  /* 0x000000080a128981 */ /* 0x000ea8000c1e1900 */
[----:B------:R-:W3:Y:S04]  /*0360*/  @!P0 LDG.E R20, desc[UR8][R10.64+0x10] ;  /* 0x000010080a148981 */ /* 0x000ee8000c1e1900 */
[----:B------:R-:W4:Y:S04]  /*0370*/  @P1 LDG.E R22, desc[UR8][R10.64+0x14] ;  /* 0x000014080a161981 */ /* 0x000f28000c1e1900 */
[----:B------:R-:W4:Y:S04]  /*0380*/  @P2 LDG.E R26, desc[UR8][R10.64+0x28] ;  /* 0x000028080a1a2981 */ /* 0x000f28000c1e1900 */
[----:B------:R-:W4:Y:S04]  /*0390*/  @!P0 LDG.E R21, desc[UR8][R10.64+0x4] ;  /* 0x000004080a158981 */ /* 0x000f28000c1e1900 */
[----:B------:R-:W4:Y:S04]  /*03a0*/  @!P0 LDG.E R23, desc[UR8][R10.64+0xc] ;  /* 0x00000c080a178981 */ /* 0x000f28000c1e1900 */
[----:B------:R-:W4:Y:S04]  /*03b0*/  @P1 LDG.E R25, desc[UR8][R10.64+0x18] ;  /* 0x000018080a191981 */ /* 0x000f28000c1e1900 */
[----:B------:R-:W4:Y:S04]  /*03c0*/  @P3 LDG.E R28, desc[UR8][R10.64+0x3c] ;  /* 0x00003c080a1c3981 */ /* 0x000f28000c1e1900 */
[----:B------:R-:W4:Y:S01]  /*03d0*/  @P6 LDG.E R27, desc[UR8][R10.64+0x7c] ;  /* 0x00007c080a1b6981 */ /* 0x000f22000c1e1900 */
[----:B--2---:R-:W-:-:S03]  /*03e0*/  @!P0 LOP3.LUT R15, R15, R18, RZ, 0x3c, !PT ;  /* 0x000000120f0f8212 */ /* 0x004fc600078e3cff */
[----:B------:R-:W2:Y:S01]  /*03f0*/  @!P0 LDG.E R18, desc[UR8][R10.64+0x8] ;  /* 0x000008080a128981 */ /* 0x000ea2000c1e1900 */
[----:B---3--:R-:W-:-:S03]  /*0400*/  @!P0 LOP3.LUT R5, R5, R20, RZ, 0x3c, !PT ;  /* 0x0000001405058212 */ /* 0x008fc600078e3cff */
[----:B------:R-:W3:Y:S01]  /*0410*/  @P1 LDG.E R20, desc[UR8][R10.64+0x24] ;  /* 0x000024080a141981 */ /* 0x000ee2000c1e1900 */
[----:B----4-:R-:W-:-:S03]  /*0420*/  @P1 LOP3.LUT R15, R15, R22, RZ, 0x3c, !PT ;  /* 0x000000160f0f1212 */ /* 0x010fc600078e3cff */
[----:B------:R-:W4:Y:S01]  /*0430*/  @P2 LDG.E R22, desc[UR8][R10.64+0x38] ;  /* 0x000038080a162981 */ /* 0x000f22000c1e1900 */
[----:B------:R-:W-:-:S03]  /*0440*/  @P2 LOP3.LUT R15, R15, R26, RZ, 0x3c, !PT ;  /* 0x0000001a0f0f2212 */ /* 0x000fc600078e3cff */
[----:B------:R-:W4:Y:S01]  /*0450*/  @P4 LDG.E R26, desc[UR8][R10.64+0x50] ;  /* 0x000050080a1a4981 */ /* 0x000f22000c1e1900 */
[----:B------:R-:W-:-:S03]  /*0460*/  @!P0 LOP3.LUT R6, R6, R21, RZ, 0x3c, !PT ;  /* 0x0000001506068212 */ /* 0x000fc600078e3cff */
[----:B------:R-:W4:Y:S01]  /*0470*/  @P1 LDG.E R21, desc[UR8][R10.64+0x20] ;  /* 0x000020080a151981 */ /* 0x000f22000c1e1900 */
[----:B------:R-:W-:-:S03]  /*0480*/  @!P0 LOP3.LUT R4, R4, R23, RZ, 0x3c, !PT ;  /* 0x0000001704048212 */ /* 0x000fc600078e3cff */
[----:B------:R-:W4:Y:S01]  /*0490*/  @P2 LDG.E R23, desc[UR8][R10.64+0x2c] ;  /* 0x00002c080a172981 */ /* 0x000f22000c1e1900 */
[----:B------:R-:W-:-:S03]  /*04a0*/  @P1 LOP3.LUT R6, R6, R25, RZ, 0x3c, !PT ;  /* 0x0000001906061212 */ /* 0x000fc600078e3cff */
[----:B------:R-:W4:Y:S01]  /*04b0*/  @P2 LDG.E R25, desc[UR8][R10.64+0x34] ;  /* 0x000034080a192981 */ /* 0x000f22000c1e1900 */
[----:B--2---:R-:W-:-:S03]  /*04c0*/  @!P0 LOP3.LUT R7, R7, R18, RZ, 0x3c, !PT ;  /* 0x0000001207078212 */ /* 0x004fc600078e3cff */
[----:B------:R-:W2:Y:S01]  /*04d0*/  @P1 LDG.E R18, desc[UR8][R10.64+0x1c] ;  /* 0x00001c080a121981 */ /* 0x000ea2000c1e1900 */
[----:B---3--:R-:W-:-:S03]  /*04e0*/  @P1 LOP3.LUT R5, R5, R20, RZ, 0x3c, !PT ;  /* 0x0000001405051212 */ /* 0x008fc600078e3cff */
[----:B------:R-:W3:Y:S01]  /*04f0*/  @P2 LDG.E R20, desc[UR8][R10.64+0x30] ;  /* 0x000030080a142981 */ /* 0x000ee2000c1e1900 */
[----:B----4-:R-:W-:-:S03]  /*0500*/  @P2 LOP3.LUT R5, R5, R22, RZ, 0x3c, !PT ;  /* 0x0000001605052212 */ /* 0x010fc600078e3cff */
[----:B------:R-:W4:Y:S01]  /*0510*/  @P3 LDG.E R22, desc[UR8][R10.64+0x4c] ;  /* 0x00004c080a163981 */ /* 0x000f22000c1e1900 */
[----:B------:R-:W-:-:S04]  /*0520*/  @P3 LOP3.LUT R15, R15, R28, RZ, 0x3c, !PT ;  /* 0x0000001c0f0f3212 */ /* 0x000fc800078e3cff */
[----:B------:R-:W-:Y:S02]  /*0530*/  @P4 LOP3.LUT R15, R15, R26, RZ, 0x3c, !PT ;  /* 0x0000001a0f0f4212 */ /* 0x000fe400078e3cff */
[----:B------:R-:W-:Y:S01]  /*0540*/  @P1 LOP3.LUT R4, R4, R21, RZ, 0x3c, !PT ;  /* 0x0000001504041212 */ /* 0x000fe200078e3cff */
[----:B------:R-:W4:Y:S04]  /*0550*/  @P5 LDG.E R26, desc[UR8][R10.64+0x64] ;  /* 0x000064080a1a5981 */ /* 0x000f28000c1e1900 */
[----:B------:R-:W4:Y:S01]  /*0560*/  @P3 LDG.E R21, desc[UR8][R10.64+0x40] ;  /* 0x000040080a153981 */ /* 0x000f22000c1e1900 */
[----:B------:R-:W-:Y:S02]  /*0570*/  @P2 LOP3.LUT R6, R6, R23, RZ, 0x3c, !PT ;  /* 0x0000001706062212 */ /* 0x000fe400078e3cff */
[----:B------:R-:W-:Y:S01]  /*0580*/  @P2 LOP3.LUT R4, R4, R25, RZ, 0x3c, !PT ;  /* 0x0000001904042212 */ /* 0x000fe200078e3cff */
[----:B------:R-:W4:Y:S04]  /*0590*/  @P3 LDG.E R23, desc[UR8][R10.64+0x48] ;  /* 0x000048080a173981 */ /* 0x000f28000c1e1900 */
[----:B------:R-:W4:Y:S01]  /*05a0*/  @P4 LDG.E R25, desc[UR8][R10.64+0x54] ;  /* 0x000054080a194981 */ /* 0x000f22000c1e1900 */
[----:B--2---:R-:W-:-:S03]  /*05b0*/  @P1 LOP3.LUT R7, R7, R18, RZ, 0x3c, !PT ;  /* 0x0000001207071212 */ /* 0x004fc600078e3cff */
[----:B------:R-:W2:Y:S01]  /*05c0*/  @P3 LDG.E R18, desc[UR8][R10.64+0x44] ;  /* 0x000044080a123981 */ /* 0x000ea2000c1e1900 */
[----:B---3--:R-:W-:-:S03]  /*05d0*/  @P2 LOP3.LUT R7, R7, R20, RZ, 0x3c, !PT ;  /* 0x0000001407072212 */ /* 0x008fc600078e3cff */
[----:B------:R-:W3:Y:S01]  /*05e0*/  @P4 LDG.E R20, desc[UR8][R10.64+0x58] ;  /* 0x000058080a144981 */ /* 0x000ee2000c1e1900 */
[----:B----4-:R-:W-:-:S03]  /*05f0*/  @P3 LOP3.LUT R5, R5, R22, RZ, 0x3c, !PT ;  /* 0x0000001605053212 */ /* 0x010fc600078e3cff */
[----:B------:R-:W4:Y:S01]  /*0600*/  @P4 LDG.E R22, desc[UR8][R10.64+0x60] ;  /* 0x000060080a164981 */ /* 0x000f22000c1e1900 */
[----:B------:R-:W-:Y:S02]  /*0610*/  LOP3.LUT P0, RZ, R24, 0x80, RZ, 0xc0, !PT ;  /* 0x0000008018ff7812 */ /* 0x000fe4000780c0ff */
[----:B------:R-:W-:Y:S02]  /*0620*/  @P5 LOP3.LUT R15, R15, R26, RZ, 0x3c, !PT ;  /* 0x0000001a0f0f5212 */ /* 0x000fe400078e3cff */
[----:B------:R-:W4:Y:S01]  /*0630*/  @P6 LDG.E R26, desc[UR8][R10.64+0x78] ;  /* 0x000078080a1a6981 */ /* 0x000f22000c1e1900 */
[----:B------:R-:W-:-:S03]  /*0640*/  @P3 LOP3.LUT R6, R6, R21, RZ, 0x3c, !PT ;  /* 0x0000001506063212 */ /* 0x000fc600078e3cff */
[----:B------:R-:W4:Y:S01]  /*0650*/  @P4 LDG.E R21, desc[UR8][R10.64+0x5c] ;  /* 0x00005c080a154981 */ /* 0x000f22000c1e1900 */
[----:B------:R-:W-:-:S03]  /*0660*/  @P3 LOP3.LUT R4, R4, R23, RZ, 0x3c, !PT ;  /* 0x0000001704043212 */ /* 0x000fc600078e3cff */
[----:B------:R-:W4:Y:S01]  /*0670*/  @P5 LDG.E R23, desc[UR8][R10.64+0x68] ;  /* 0x000068080a175981 */ /* 0x000f22000c1e1900 */
[----:B------:R-:W-:-:S03]  /*0680*/  @P4 LOP3.LUT R6, R6, R25, RZ, 0x3c, !PT ;  /* 0x0000001906064212 */ /* 0x000fc600078e3cff */
[----:B------:R-:W4:Y:S01]  /*0690*/  @P5 LDG.E R25, desc[UR8][R10.64+0x70] ;  /* 0x000070080a195981 */ /* 0x000f22000c1e1900 */
[----:B--2---:R-:W-:-:S03]  /*06a0*/  @P3 LOP3.LUT R7, R7, R18, RZ, 0x3c, !PT ;  /* 0x0000001207073212 */ /* 0x004fc600078e3cff */
[----:B------:R-:W2:Y:S01]  /*06b0*/  @P5 LDG.E R18, desc[UR8][R10.64+0x6c] ;  /* 0x00006c080a125981 */ /* 0x000ea2000c1e1900 */
[----:B---3--:R-:W-:-:S03]  /*06c0*/  @P4 LOP3.LUT R7, R7, R20, RZ, 0x3c, !PT ;  /* 0x0000001407074212 */ /* 0x008fc600078e3cff */
[----:B------:R-:W3:Y:S01]  /*06d0*/  @P5 LDG.E R20, desc[UR8][R10.64+0x74] ;  /* 0x000074080a145981 */ /* 0x000ee2000c1e1900 */
[----:B----4-:R-:W-:-:S03]  /*06e0*/  @P4 LOP3.LUT R5, R5, R22, RZ, 0x3c, !PT ;  /* 0x0000001605054212 */ /* 0x010fc600078e3cff */
[----:B------:R-:W4:Y:S01]  /*06f0*/  @P0 LDG.E R22, desc[UR8][R10.64+0x8c] ;  /* 0x00008c080a160981 */ /* 0x000f22000c1e1900 */
[----:B------:R-:W-:-:S03]  /*0700*/  @P6 LOP3.LUT R15, R15, R26, RZ, 0x3c, !PT ;  /* 0x0000001a0f0f6212 */ /* 0x000fc600078e3cff */
        /* <DEDUP_REMOVED lines=13> */
[----:B------:R-:W-:Y:S02]  /*07e0*/  @P6 LOP3.LUT R6, R6, R27, RZ, 0x3c, !PT ;  /* 0x0000001b06066212 */ /* 0x000fe400078e3cff */
[----:B------:R-:W-:Y:S02]  /*07f0*/  @P6 LOP3.LUT R4, R4, R21, RZ, 0x3c, !PT ;  /* 0x0000001504046212 */ /* 0x000fe400078e3cff */
[----:B------:R-:W-:Y:S02]  /*0800*/  @P0 LOP3.LUT R6, R6, R23, RZ, 0x3c, !PT ;  /* 0x0000001706060212 */ /* 0x000fe400078e3cff */
[----:B------:R-:W-:Y:S02]  /*0810*/  @P0 LOP3.LUT R4, R4, R25, RZ, 0x3c, !PT ;  /* 0x0000001904040212 */ /* 0x000fe400078e3cff */
[----:B--2---:R-:W-:Y:S02]  /*0820*/  @P6 LOP3.LUT R7, R7, R18, RZ, 0x3c, !PT ;  /* 0x0000001207076212 */ /* 0x004fe400078e3cff */
[----:B---3--:R-:W-:-:S02]  /*0830*/  @P6 LOP3.LUT R5, R5, R20, RZ, 0x3c, !PT ;  /* 0x0000001405056212 */ /* 0x008fc400078e3cff */
[----:B----4-:R-:W-:Y:S02]  /*0840*/  @P0 LOP3.LUT R7, R7, R22, RZ, 0x3c, !PT ;  /* 0x0000001607070212 */ /* 0x010fe400078e3cff */
[----:B------:R-:W-:Y:S02]  /*0850*/  @P0 LOP3.LUT R5, R5, R26, RZ, 0x3c, !PT ;  /* 0x0000001a05050212 */ /* 0x000fe400078e3cff */
[----:B------:R-:W-:-:S13]  /*0860*/  R2P PR, R24.B1, 0x7f ;  /* 0x0000007f18007804 */ /* 0x000fda0000001000 */
[----:B------:R-:W2:Y:S04]  /*0870*/  @P0 LDG.E R18, desc[UR8][R10.64+0xa0] ;  /* 0x0000a0080a120981 */ /* 0x000ea8000c1e1900 */
[----:B------:R-:W3:Y:S04]  /*0880*/  @P1 LDG.E R22, desc[UR8][R10.64+0xb4] ;  /* 0x0000b4080a161981 */ /* 0x000ee8000c1e1900 */
[----:B------:R-:W4:Y:S04]  /*0890*/  @P2 LDG.E R26, desc[UR8][R10.64+0xc8] ;  /* 0x0000c8080a1a2981 */ /* 0x000f28000c1e1900 */
[----:B------:R-:W4:Y:S04]  /*08a0*/  @P3 LDG.E R28, desc[UR8][R10.64+0xdc] ;  /* 0x0000dc080a1c3981 */ /* 0x000f28000c1e1900 */
[----:B------:R-:W4:Y:S04]  /*08b0*/  @P0 LDG.E R23, desc[UR8][R10.64+0xa4] ;  /* 0x0000a4080a170981 */ /* 0x000f28000c1e1900 */
[----:B------:R-:W4:Y:S04]  /*08c0*/  @P0 LDG.E R20, desc[UR8][R10.64+0xa8] ;  /* 0x0000a8080a140981 */ /* 0x000f28000c1e1900 */
[----:B------:R-:W4:Y:S04]  /*08d0*/  @P4 LDG.E R25, desc[UR8][R10.64+0xf0] ;  /* 0x0000f0080a194981 */ /* 0x000f28000c1e1900 */
        /* <DEDUP_REMOVED lines=21> */
[----:B------:R-:W-:Y:S02]  /*0a30*/  LOP3.LUT P0, RZ, R24, 0x8000, RZ, 0xc0, !PT ;  /* 0x0000800018ff7812 */ /* 0x000fe4000780c0ff */
[----:B----4-:R-:W-:Y:S01]  /*0a40*/  @P5 LOP3.LUT R15, R15, R26, RZ, 0x3c, !PT ;  /* 0x0000001a0f0f5212 */ /* 0x010fe200078e3cff */
[----:B------:R-:W4:Y:S04]  /*0a50*/  @P3 LDG.E R24, desc[UR8][R10.64+0xe4] ;  /* 0x0000e4080a183981 */ /* 0x000f28000c1e1900 */
[----:B------:R-:W2:Y:S01]  /*0a60*/  @P6 LDG.E R26, desc[UR8][R10.64+0x118] ;  /* 0x000118080a1a6981 */ /* 0x000ea2000c1e1900 */
        /* <DEDUP_REMOVED lines=8> */
[----:B---3--:R-:W-:-:S03]  /*0af0*/  @P2 LOP3.LUT R5, R5, R22, RZ, 0x3c, !PT ;  /* 0x0000001605052212 */ /* 0x008fc600078e3cff */
[----:B------:R-:W3:Y:S01]  /*0b00*/  @P4 LDG.E R22, desc[UR8][R10.64+0x100] ;  /* 0x000100080a164981 */ /* 0x000ee2000c1e1900 */
[----:B--2---:R-:W-:-:S03]  /*0b10*/  @P6 LOP3.LUT R15, R15, R26, RZ, 0x3c, !PT ;  /* 0x0000001a0f0f6212 */ /* 0x004fc600078e3cff */
[----:B------:R-:W2:Y:S01]  /*0b20*/  @P0 LDG.E R26, desc[UR8][R10.64+0x12c] ;  /* 0x00012c080a1a0981 */ /* 0x000ea2000c1e1900 */
[----:B----4-:R-:W-:-:S03]  /*0b30*/  @P2 LOP3.LUT R4, R4, R23, RZ, 0x3c, !PT ;  /* 0x0000001704042212 */ /* 0x010fc600078e3cff */
[----:B------:R-:W4:Y:S01]  /*0b40*/  @P4 LDG.E R23, desc[UR8][R10.64+0xfc] ;  /* 0x0000fc080a174981 */ /* 0x000f22000c1e1900 */
[----:B------:R-:W-:-:S03]  /*0b50*/  @P2 LOP3.LUT R7, R7, R20, RZ, 0x3c, !PT ;  /* 0x0000001407072212 */ /* 0x000fc600078e3cff */
[----:B------:R-:W4:Y:S01]  /*0b60*/  @P4 LDG.E R20, desc[UR8][R10.64+0xf8] ;  /* 0x0000f8080a144981 */ /* 0x000f22000c1e1900 */
[----:B------:R-:W-:Y:S02]  /*0b70*/  @P3 LOP3.LUT R4, R4, R27, RZ, 0x3c, !PT ;  /* 0x0000001b04043212 */ /* 0x000fe400078e3cff */
[----:B------:R-:W-:Y:S01]  /*0b80*/  @P3 LOP3.LUT R6, R6, R25, RZ, 0x3c, !PT ;  /* 0x0000001906063212 */ /* 0x000fe200078e3cff */
[----:B------:R-:W4:Y:S01]  /*0b90*/  @P5 LDG.E R27, desc[UR8][R10.64+0x110] ;  /* 0x000110080a1b5981 */ /* 0x000f22000c1e1900 */
[----:B------:R-:W-:-:S03]  /*0ba0*/  @P3 LOP3.LUT R7, R7, R24, RZ, 0x3c, !PT ;  /* 0x0000001807073212 */ /* 0x000fc600078e3cff */
[----:B------:R-:W4:Y:S04]  /*0bb0*/  @P5 LDG.E R25, desc[UR8][R10.64+0x108] ;  /* 0x000108080a195981 */ /* 0x000f28000c1e1900 */
        /* <DEDUP_REMOVED lines=19> */
[----:B------:R-:W-:-:S05]  /*0cf0*/  VIADD R19, R19, 0x10 ;  /* 0x0000001013137836 */ /* 0x000fca0000000000 */
[----:B------:R-:W-:Y:S02]  /*0d00*/  ISETP.NE.AND P1, PT, R19, 0x20, PT ;  /* 0x000000201300780c */ /* 0x000fe40003f25270 */
[----:B------:R-:W-:Y:S02]  /*0d10*/  @P5 LOP3.LUT R5, R5, R18, RZ, 0x3c, !PT ;  /* 0x0000001205055212 */ /* 0x000fe400078e3cff */
[----:B------:R-:W-:Y:S02]  /*0d20*/  @P6 LOP3.LUT R6, R6, R21, RZ, 0x3c, !PT ;  /* 0x0000001506066212 */ /* 0x000fe400078e3cff */
[----:B---3--:R-:W-:-:S04]  /*0d30*/  @P6 LOP3.LUT R5, R5, R22, RZ, 0x3c, !PT ;  /* 0x0000001605056212 */ /* 0x008fc800078e3cff */
[----:B--2---:R-:W-:Y:S02]  /*0d40*/  @P0 LOP3.LUT R5, R5, R26, RZ, 0x3c, !PT ;  /* 0x0000001a05050212 */ /* 0x004fe400078e3cff */
[----:B----4-:R-:W-:Y:S02]  /*0d50*/  @P6 LOP3.LUT R4, R4, R23, RZ, 0x3c, !PT ;  /* 0x0000001704046212 */ /* 0x010fe400078e3cff */
[----:B------:R-:W-:Y:S02]  /*0d60*/  @P6 LOP3.LUT R7, R7, R20, RZ, 0x3c, !PT ;  /* 0x0000001407076212 */ /* 0x000fe400078e3cff */
[----:B------:R-:W-:Y:S02]  /*0d70*/  @P0 LOP3.LUT R4, R4, R27, RZ, 0x3c, !PT ;  /* 0x0000001b04040212 */ /* 0x000fe400078e3cff */
[----:B------:R-:W-:Y:S02]  /*0d80*/  @P0 LOP3.LUT R6, R6, R25, RZ, 0x3c, !PT ;  /* 0x0000001906060212 */ /* 0x000fe400078e3cff */
[----:B------:R-:W-:Y:S01]  /*0d90*/  @P0 LOP3.LUT R7, R7, R24, RZ, 0x3c, !PT ;  /* 0x0000001807070212 */ /* 0x000fe200078e3cff */
[----:B------:R-:W-:Y:S06]  /*0da0*/  @P1 BRA `(.L_x_34) ;  /* 0xfffffff400481947 */ /* 0x000fec000383ffff */
[----:B------:R-:W-:-:S05]  /*0db0*/  VIADD R17, R17, 0x1 ;  /* 0x0000000111117836 */ /* 0x000fca0000000000 */
[----:B------:R-:W-:-:S13]  /*0dc0*/  ISETP.NE.AND P0, PT, R17, 0x5, PT ;  /* 0x000000051100780c */ /* 0x000fda0003f05270 */
[----:B------:R-:W-:Y:S05]  /*0dd0*/  @P0 BRA `(.L_x_35) ;  /* 0xfffffff400300947 */ /* 0x000fea000383ffff */
[----:B------:R1:W-:Y:S01]  /*0de0*/  STG.E.64 desc[UR8][R2.64+0x8], R6 ;  /* 0x0000080602007986 */ /* 0x0003e2000c101b08 */
[----:B------:R-:W-:Y:S01]  /*0df0*/  VIADD R14, R14, 0x1 ;  /* 0x000000010e0e7836 */ /* 0x000fe20000000000 */
[----:B------:R-:W-:Y:S02]  /*0e00*/  LOP3.LUT R11, R13, 0x3, RZ, 0xc0, !PT ;  /* 0x000000030d0b7812 */ /* 0x000fe400078ec0ff */
[----:B------:R1:W-:Y:S02]  /*0e10*/  STG.E.64 desc[UR8][R2.64+0x10], R4 ;  /* 0x0000100402007986 */ /* 0x0003e4000c101b08 */
[----:B------:R-:W-:Y:S02]  /*0e20*/  ISETP.GE.U32.AND P0, PT, R14, R11, PT ;  /* 0x0000000b0e00720c */ /* 0x000fe40003f06070 */
[----:B------:R1:W-:Y:S11]  /*0e30*/  STG.E desc[UR8][R2.64+0x4], R15 ;  /* 0x0000040f02007986 */ /* 0x0003f6000c101908 */
[----:B------:R-:W-:Y:S05]  /*0e40*/  @!P0 BRA `(.L_x_36) ;  /* 0xfffffff400048947 */ /* 0x000fea000383ffff */
.L_x_33:
[----:B------:R-:W-:Y:S05]  /*0e50*/  BSYNC.RECONVERGENT B1 ;  /* 0x0000000000017941 */ /* 0x000fea0003800200 */
.L_x_32:
[C---:B------:R-:W-:Y:S01]  /*0e60*/  ISETP.GE.U32.AND P0, PT, R13.reuse, 0x4, PT ;  /* 0x000000040d00780c */ /* 0x040fe20003f06070 */
[----:B------:R-:W-:Y:S01]  /*0e70*/  VIADD R12, R12, 0x1 ;  /* 0x000000010c0c7836 */ /* 0x000fe20000000000 */
[--C-:B------:R-:W-:Y:S02]  /*0e80*/  SHF.R.U64 R13, R13, 0x2, R0.reuse ;  /* 0x000000020d0d7819 */ /* 0x100fe40000001200 */
[----:B------:R-:W-:Y:S02]  /*0e90*/  ISETP.GE.U32.AND.EX P0, PT, R0, RZ, PT, P0 ;  /* 0x000000ff0000720c */ /* 0x000fe40003f06100 */
[----:B------:R-:W-:-:S11]  /*0ea0*/  SHF.R.U32.HI R0, RZ, 0x2, R0 ;  /* 0x00000002ff007819 */ /* 0x000fd60000011600 */
[----:B------:R-:W-:Y:S05]  /*0eb0*/  @P0 BRA `(.L_x_37) ;  /* 0xfffffff000c80947 */ /* 0x000fea000383ffff */
.L_x_31:
[----:B------:R-:W-:Y:S05]  /*0ec0*/  BSYNC.RECONVERGENT B0 ;  /* 0x0000000000007941 */ /* 0x000fea0003800200 */
.L_x_30:
[----:B------:R-:W2:Y:S02]  /*0ed0*/  LDCU.64 UR4, c[0x0][0x398] ;  /* 0x00007300ff0477ac */ /* 0x000ea40008000a00 */
[----:B--2---:R-:W-:-:S04]  /*0ee0*/  UISETP.NE.U32.AND UP0, UPT, UR4, URZ, UPT ;  /* 0x000000ff0400728c */ /* 0x004fc8000bf05070 */
[----:B------:R-:W-:-:S09]  /*0ef0*/  UISETP.NE.AND.EX UP0, UPT, UR5, URZ, UPT, UP0 ;  /* 0x000000ff0500728c */ /* 0x000fd2000bf05300 */
[----:B------:R-:W-:Y:S05]  /*0f00*/  BRA.U !UP0, `(.L_x_38) ;  /* 0x0000000d08447547 */ /* 0x000fea000b800000 */
[----:B------:R-:W-:Y:S01]  /*0f10*/  IMAD.MOV.U32 R0, RZ, RZ, RZ ;  /* 0x000000ffff007224 */ /* 0x000fe200078e00ff */
[----:B------:R-:W2:Y:S01]  /*0f20*/  LDCU.64 UR6, c[0x0][0x398] ;  /* 0x00007300ff0677ac */ /* 0x000ea20008000a00 */
[----:B------:R-:W-:-:S05]  /*0f30*/  NOP ;  /* 0x0000000000007918 */ /* 0x000fca0000000000 */
.L_x_43:
[----:B--2---:R-:W-:-:S04]  /*0f40*/  ULOP3.LUT UR4, UR6, 0x3, URZ, 0xc0, !UPT ;  /* 0x0000000306047892 */ /* 0x004fc8000f8ec0ff */
[----:B------:R-:W-:-:S04]  /*0f50*/  UISETP.NE.U32.AND UP0, UPT, UR4, URZ, UPT ;  /* 0x000000ff0400728c */ /* 0x000fc8000bf05070 */
[----:B------:R-:W-:-:S09]  /*0f60*/  UISETP.NE.AND.EX UP0, UPT, URZ, URZ, UPT, UP0 ;  /* 0x000000ffff00728c */ /* 0x000fd2000bf05300 */
[----:B------:R-:W-:Y:S05]  /*0f70*/  BRA.U !UP0, `(.L_x_39) ;  /* 0x0000000d08087547 */ /* 0x000fea000b800000 */
[----:B0-----:R-:W0:Y:S01]  /*0f80*/  LDC.64 R8, c[0x4][0x18] ;  /* 0x01000600ff087b82 */ /* 0x001e220000000a00 */
[----:B------:R-:W-:Y:S01]  /*0f90*/  UMOV UR4, URZ ;  /* 0x000000ff00047c82 */ /* 0x000fe20008000000 */
[----:B0-----:R-:W-:-:S07]  /*0fa0*/  IMAD.WIDE.U32 R8, R0, 0xc80, R8 ;  /* 0x00000c8000087825 */ /* 0x001fce00078e0008 */
.L_x_42:
[----:B--2---:R-:W-:Y:S01]  /*0fb0*/  IMAD.MOV.U32 R13, RZ, RZ, RZ ;  /* 0x000000ffff0d7224 */ /* 0x004fe200078e00ff */
[----:B-1----:R-:W-:Y:S01]  /*0fc0*/  CS2R R4, SRZ ;  /* 0x0000000000047805 */ /* 0x002fe2000001ff00 */
[----:B------:R-:W-:Y:S01]  /*0fd0*/  IMAD.MOV.U32 R15, RZ, RZ, RZ ;  /* 0x000000ffff0f7224 */ /* 0x000fe200078e00ff */
[----:B------:R-:W-:-:S07]  /*0fe0*/  CS2R R6, SRZ ;  /* 0x0000000000067805 */ /* 0x000fce000001ff00 */
.L_x_41:
[----:B------:R-:W-:-:S05]  /*0ff0*/  IMAD.WIDE.U32 R10, R15, 0x4, R2 ;  /* 0x000000040f0a7825 */ /* 0x000fca00078e0002 */
[----:B------:R0:W5:Y:S01]  /*1000*/  LDG.E R12, desc[UR8][R10.64+0x4] ;  /* 0x000004080a0c7981 */ /* 0x000162000c1e1900 */
[----:B------:R-:W-:-:S07]  /*1010*/  IMAD.MOV.U32 R17, RZ, RZ, RZ ;  /* 0x000000ffff117224 */ /* 0x000fce00078e00ff */
.L_x_40:
        /* <DEDUP_REMOVED lines=9> */
[----:B------:R-:W3:Y:S04]  /*10b0*/  @P1 LDG.E R20, desc[UR8][R10.64+0x14] ;  /* 0x000014080a141981 */ /* 0x000ee8000c1e1900 */
[----:B------:R-:W4:Y:S04]  /*10c0*/  @P2 LDG.E R24, desc[UR8][R10.64+0x28] ;  /* 0x000028080a182981 */ /* 0x000f28000c1e1900 */
[----:B------:R-:W4:Y:S04]  /*10d0*/  @P3 LDG.E R26, desc[UR8][R10.64+0x3c] ;  /* 0x00003c080a1a3981 */ /* 0x000f28000c1e1900 */
[----:B------:R-:W4:Y:S04]  /*10e0*/  @P4 LDG.E R28, desc[UR8][R10.64+0x50] ;  /* 0x000050080a1c4981 */ /* 0x000f28000c1e1900 */
[----:B------:R-:W4:Y:S04]  /*10f0*/  @!P0 LDG.E R19, desc[UR8][R10.64+0x4] ;  /* 0x000004080a138981 */ /* 0x000f28000c1e1900 */
[----:B------:R-:W4:Y:S04]  /*1100*/  @P5 LDG.E R23, desc[UR8][R10.64+0x64] ;  /* 0x000064080a175981 */ /* 0x000f28000c1e1900 */
[----:B------:R-:W4:Y:S04]  /*1110*/  @!P0 LDG.E R16, desc[UR8][R10.64+0x8] ;  /* 0x000008080a108981 */ /* 0x000f28000c1e1900 */
[----:B------:R-:W4:Y:S04]  /*1120*/  @!P0 LDG.E R21, desc[UR8][R10.64+0xc] ;  /* 0x00000c080a158981 */ /* 0x000f28000c1e1900 */
[----:B------:R-:W4:Y:S04]  /*1130*/  @!P0 LDG.E R18, desc[UR8][R10.64+0x10] ;  /* 0x000010080a128981 */ /* 0x000f28000c1e1900 */
[----:B------:R-:W4:Y:S04]  /*1140*/  @P2 LDG.E R25, desc[UR8][R10.64+0x34] ;  /* 0x000034080a192981 */ /* 0x000f28000c1e1900 */
        /* <DEDUP_REMOVED lines=9> */
[----:B------:R-:W-:Y:S02]  /*11e0*/  @!P0 LOP3.LUT R6, R6, R19, RZ, 0x3c, !PT ;  /* 0x0000001306068212 */ /* 0x000fe400078e3cff */
[----:B------:R-:W3:Y:S01]  /*11f0*/  @P1 LDG.E R19, desc[UR8][R10.64+0x18] ;  /* 0x000018080a131981 */ /* 0x000ee2000c1e1900 */
[----:B------:R-:W-:-:S03]  /*1200*/  @P5 LOP3.LUT R13, R13, R23, RZ, 0x3c, !PT ;  /* 0x000000170d0d5212 */ /* 0x000fc600078e3cff */
[----:B------:R-:W3:Y:S01]  /*1210*/  @P2 LDG.E R23, desc[UR8][R10.64+0x2c] ;  /* 0x00002c080a172981 */ /* 0x000ee2000c1e1900 */
[----:B------:R-:W-:-:S03]  /*1220*/  @!P0 LOP3.LUT R7, R7, R16, RZ, 0x3c, !PT ;  /* 0x0000001007078212 */ /* 0x000fc600078e3cff */
[----:B------:R-:W3:Y:S01]  /*1230*/  @P1 LDG.E R16, desc[UR8][R10.64+0x24] ;  /* 0x000024080a101981 */ /* 0x000ee2000c1e1900 */
[----:B------:R-:W-:-:S03]  /*1240*/  @!P0 LOP3.LUT R4, R4, R21, RZ, 0x3c, !PT ;  /* 0x0000001504048212 */ /* 0x000fc600078e3cff */
[----:B------:R-:W3:Y:S01]  /*1250*/  @P1 LDG.E R21, desc[UR8][R10.64+0x20] ;  /* 0x000020080a151981 */ /* 0x000ee2000c1e1900 */
[----:B------:R-:W-:-:S03]  /*1260*/  @!P0 LOP3.LUT R5, R5, R18, RZ, 0x3c, !PT ;  /* 0x0000001205058212 */ /* 0x000fc600078e3cff */
[----:B------:R-:W3:Y:S01]  /*1270*/  @P2 LDG.E R18, desc[UR8][R10.64+0x30] ;  /* 0x000030080a122981 */ /* 0x000ee2000c1e1900 */
[----:B--2---:R-:W-:-:S03]  /*1280*/  @P1 LOP3.LUT R7, R7, R14, RZ, 0x3c, !PT ;  /* 0x0000000e07071212 */ /* 0x004fc600078e3cff */
[----:B------:R-:W2:Y:S01]  /*1290*/  @P3 LDG.E R14, desc[UR8][R10.64+0x44] ;  /* 0x000044080a0e3981 */ /* 0x000ea2000c1e1900 */
[----:B----4-:R-:W-:-:S03]  /*12a0*/  @P6 LOP3.LUT R13, R13, R24, RZ, 0x3c, !PT ;  /* 0x000000180d0d6212 */ /* 0x010fc600078e3cff */
[----:B------:R-:W4:Y:S01]  /*12b0*/  @P5 LDG.E R24, desc[UR8][R10.64+0x6c] ;  /* 0x00006c080a185981 */ /* 0x000f22000c1e1900 */
[----:B---3--:R-:W-:-:S03]  /*12c0*/  @P1 LOP3.LUT R6, R6, R19, RZ, 0x3c, !PT ;  /* 0x0000001306061212 */ /* 0x008fc600078e3cff */
[----:B------:R-:W3:Y:S01]  /*12d0*/  @P3 LDG.E R19, desc[UR8][R10.64+0x48] ;  /* 0x000048080a133981 */ /* 0x000ee2000c1e1900 */
        /* <DEDUP_REMOVED lines=8> */
[----:B------:R-:W-:Y:S02]  /*1360*/  @P2 LOP3.LUT R5, R5, R20, RZ, 0x3c, !PT ;  /* 0x0000001405052212 */ /* 0x000fe400078e3cff */
[----:B------:R-:W-:Y:S01]  /*1370*/  @P2 LOP3.LUT R4, R4, R25, RZ, 0x3c, !PT ;  /* 0x0000001904042212 */ /* 0x000fe200078e3cff */
[----:B------:R-:W4:Y:S04]  /*1380*/  @P4 LDG.E R20, desc[UR8][R10.64+0x60] ;  /* 0x000060080a144981 */ /* 0x000f28000c1e1900 */
[----:B------:R-:W4:Y:S01]  /*1390*/  @P5 LDG.E R25, desc[UR8][R10.64+0x68] ;  /* 0x000068080a195981 */ /* 0x000f22000c1e1900 */
[----:B------:R-:W-:Y:S02]  /*13a0*/  LOP3.LUT P0, RZ, R22, 0x80, RZ, 0xc0, !PT ;  /* 0x0000008016ff7812 */ /* 0x000fe4000780c0ff */
[----:B------:R-:W-:-:S11]  /*13b0*/  @P3 LOP3.LUT R6, R6, R27, RZ, 0x3c, !PT ;  /* 0x0000001b06063212 */ /* 0x000fd600078e3cff */
        /* <DEDUP_REMOVED lines=20> */
[----:B------:R-:W-:Y:S02]  /*1500*/  @P0 LOP3.LUT R13, R13, R26, RZ, 0x3c, !PT ;  /* 0x0000001a0d0d0212 */ /* 0x000fe400078e3cff */
[----:B--2---:R-:W-:Y:S02]  /*1510*/  @P5 LOP3.LUT R5, R5, R14, RZ, 0x3c, !PT ;  /* 0x0000000e05055212 */ /* 0x004fe400078e3cff */
[----:B---3--:R-:W-:-:S04]  /*1520*/  @P5 LOP3.LUT R4, R4, R19, RZ, 0x3c, !PT ;  /* 0x0000001304045212 */ /* 0x008fc800078e3cff */
[----:B----4-:R-:W-:Y:S02]  /*1530*/  @P6 LOP3.LUT R4, R4, R23, RZ, 0x3c, !PT ;  /* 0x0000001704046212 */ /* 0x010fe400078e3cff */
[----:B------:R-:W-:Y:S02]  /*1540*/  @P6 LOP3.LUT R7, R7, R16, RZ, 0x3c, !PT ;  /* 0x0000001007076212 */ /* 0x000fe400078e3cff */
[----:B------:R-:W-:Y:S02]  /*1550*/  @P6 LOP3.LUT R6, R6, R21, RZ, 0x3c, !PT ;  /* 0x0000001506066212 */ /* 0x000fe400078e3cff */
[----:B------:R-:W-:Y:S02]  /*1560*/  @P6 LOP3.LUT R5, R5, R18, RZ, 0x3c, !PT ;  /* 0x0000001205056212 */ /* 0x000fe400078e3cff */
[----:B------:R-:W-:Y:S02]  /*1570*/  @P0 LOP3.LUT R4, R4, R27, RZ, 0x3c, !PT ;  /* 0x0000001b04040212 */ /* 0x000fe400078e3cff */
[----:B------:R-:W-:-:S02]  /*1580*/  @P0 LOP3.LUT R7, R7, R20, RZ, 0x3c, !PT ;  /* 0x0000001407070212 */ /* 0x000fc400078e3cff */
[----:B------:R-:W-:Y:S02]  /*1590*/  @P0 LOP3.LUT R6, R6, R25, RZ, 0x3c, !PT ;  /* 0x0000001906060212 */ /* 0x000fe400078e3cff */
        /* <DEDUP_REMOVED lines=33> */
[----:B--2---:R-:W-:Y:S02]  /*17b0*/  @P0 LOP3.LUT R5, R5, R16, RZ, 0x3c, !PT ;  /* 0x0000001005050212 */ /* 0x004fe400078e3cff */
[----:B------:R-:W-:Y:S01]  /*17c0*/  LOP3.LUT P0, RZ, R22, 0x8000, RZ, 0xc0, !PT ;  /* 0x0000800016ff7812 */ /* 0x000fe2000780c0ff */
        /* <DEDUP_REMOVED lines=8> */
[----:B------:R-:W4:Y:S04]  /*1850*/  @P4 LDG.E R14, desc[UR8][R10.64+0x100] ;  /* 0x000100080a0e4981 */ /* 0x000f28000c1e1900 */
[----:B------:R-:W4:Y:S01]  /*1860*/  @P4 LDG.E R22, desc[UR8][R10.64+0xf8] ;  /* 0x0000f8080a164981 */ /* 0x000f22000c1e1900 */
[----:B------:R-:W-:Y:S02]  /*1870*/  @P1 LOP3.LUT R5, R5, R26, RZ, 0x3c, !PT ;  /* 0x0000001a05051212 */ /* 0x000fe400078e3cff */
[----:B------:R-:W-:Y:S02]  /*1880*/  @P2 LOP3.LUT R4, R4, R23, RZ, 0x3c, !PT ;  /* 0x0000001704042212 */ /* 0x000fe400078e3cff */
[----:B------:R-:W-:Y:S01]  /*1890*/  @P2 LOP3.LUT R6, R6, R21, RZ, 0x3c, !PT ;  /* 0x0000001506062212 */ /* 0x000fe200078e3cff */
[----:B------:R-:W4:Y:S01]  /*18a0*/  @P5 LDG.E R23, desc[UR8][R10.64+0x110] ;  /* 0x000110080a175981 */ /* 0x000f22000c1e1900 */
[----:B------:R-:W-:-:S03]  /*18b0*/  @P3 LOP3.LUT R4, R4, R27, RZ, 0x3c, !PT ;  /* 0x0000001b04043212 */ /* 0x000fc600078e3cff */
[----:B------:R-:W4:Y:S01]  /*18c0*/  @P5 LDG.E R21, desc[UR8][R10.64+0x108] ;  /* 0x000108080a155981 */ /* 0x000f22000c1e1900 */
[----:B------:R-:W-:Y:S02]  /*18d0*/  @P6 LOP3.LUT R13, R13, R28, RZ, 0x3c, !PT ;  /* 0x0000001c0d0d6212 */ /* 0x000fe400078e3cff */
[----:B------:R-:W-:Y:S01]  /*18e0*/  @P3 LOP3.LUT R6, R6, R25, RZ, 0x3c, !PT ;  /* 0x0000001906063212 */ /* 0x000fe200078e3cff */
[----:B------:R-:W4:Y:S01]  /*18f0*/  @P0 LDG.E R27, desc[UR8][R10.64+0x130] ;  /* 0x000130080a1b0981 */ /* 0x000f22000c1e1900 */
[----:B------:R-:W-:-:S03]  /*1900*/  @P4 LOP3.LUT R4, R4, R19, RZ, 0x3c, !PT ;  /* 0x0000001304044212 */ /* 0x000fc600078e3cff */
[----:B------:R-:W4:Y:S01]  /*1910*/  @P6 LDG.E R19, desc[UR8][R10.64+0x11c] ;  /* 0x00011c080a136981 */ /* 0x000f22000c1e1900 */
[----:B------:R-:W-:-:S03]  /*1920*/  @P4 LOP3.LUT R6, R6, R29, RZ, 0x3c, !PT ;  /* 0x0000001d06064212 */ /* 0x000fc600078e3cff */
        /* <DEDUP_REMOVED lines=17> */
[----:B------:R-:W-:-:S04]  /*1a40*/  @P5 LOP3.LUT R6, R6, R21, RZ, 0x3c, !PT ;  /* 0x0000001506065212 */ /* 0x000fc800078e3cff */
        /* <DEDUP_REMOVED lines=15> */
[----:B------:R-:W-:Y:S02]  /*1b40*/  ULOP3.LUT UR5, UR6, 0x3, URZ, 0xc0, !UPT ;  /* 0x0000000306057892 */ /* 0x000fe4000f8ec0ff */
[----:B------:R-:W-:Y:S01]  /*1b50*/  UIADD3 UR4, UPT, UPT, UR4, 0x1, URZ ;  /* 0x0000000104047890 */ /* 0x000fe2000fffe0ff */
[----:B------:R2:W-:Y:S03]  /*1b60*/  STG.E.64 desc[UR8][R2.64+0x10], R4 ;  /* 0x0000100402007986 */ /* 0x0005e6000c101b08 */
[----:B------:R-:W-:Y:S01]  /*1b70*/  UISETP.GE.U32.AND UP0, UPT, UR4, UR5, UPT ;  /* 0x000000050400728c */ /* 0x000fe2000bf06070 */
[----:B------:R2:W-:Y:S08]  /*1b80*/  STG.E desc[UR8][R2.64+0x4], R13 ;  /* 0x0000040d02007986 */ /* 0x0005f0000c101908 */
[----:B------:R-:W-:Y:S05]  /*1b90*/  BRA.U !UP0, `(.L_x_42) ;  /* 0xfffffff508047547 */ /* 0x000fea000b83ffff */
.L_x_39:
[----:B------:R-:W-:Y:S01]  /*1ba0*/  UISETP.GT.U32.AND UP0, UPT, UR6, 0x3, UPT ;  /* 0x000000030600788c */ /* 0x000fe2000bf04070 */
[----:B------:R-:W-:Y:S01]  /*1bb0*/  VIADD R0, R0, 0x1 ;  /* 0x0000000100007836 */ /* 0x000fe20000000000 */
[----:B------:R-:W-:Y:S02]  /*1bc0*/  USHF.R.U64 UR4, UR6, 0x2, UR7 ;  /* 0x0000000206047899 */ /* 0x000fe40008001207 */
[----:B------:R-:W-:Y:S02]  /*1bd0*/  UISETP.GT.U32.AND.EX UP0, UPT, UR7, URZ, UPT, UP0 ;  /* 0x000000ff0700728c */ /* 0x000fe4000bf04100 */
[----:B------:R-:W-:-:S03]  /*1be0*/  USHF.R.U32.HI UR5, URZ, 0x2, UR7 ;  /* 0x00000002ff057899 */ /* 0x000fc60008011607 */
[----:B------:R-:W-:-:S04]  /*1bf0*/  UMOV UR6, UR4 ;  /* 0x0000000400067c82 */ /* 0x000fc80008000000 */
[----:B------:R-:W-:Y:S01]  /*1c00*/  UMOV UR7, UR5 ;  /* 0x0000000500077c82 */ /* 0x000fe20008000000 */
[----:B------:R-:W-:Y:S05]  /*1c10*/  BRA.U UP0, `(.L_x_43) ;  /* 0xfffffff100c87547 */ /* 0x000fea000b83ffff */
.L_x_38:
[----:B012---:R-:W0:Y:S01]  /*1c20*/  LDC.64 R6, c[0x0][0x390] ;  /* 0x0000e400ff067b82 */ /* 0x007e220000000a00 */
[----:B------:R-:W-:Y:S04]  /*1c30*/  STG.E.64 desc[UR8][R2.64+0x18], RZ ;  /* 0x000018ff02007986 */ /* 0x000fe8000c101b08 */
[----:B------:R-:W-:Y:S03]  /*1c40*/  STG.E desc[UR8][R2.64+0x20], RZ ;  /* 0x000020ff02007986 */ /* 0x000fe6000c101908 */
[----:B------:R-:W1:Y:S01]  /*1c50*/  LDC R5, c[0x0][0x398] ;  /* 0x0000e600ff057b82 */ /* 0x000e620000000800 */
[----:B------:R-:W-:Y:S01]  /*1c60*/  STG.E.64 desc[UR8][R2.64+0x28], RZ ;  /* 0x000028ff02007986 */ /* 0x000fe2000c101b08 */
[----:B0-----:R-:W-:-:S02]  /*1c70*/  LOP3.LUT R6, R6, 0xaad26b49, RZ, 0x3c, !PT ;  /* 0xaad26b4906067812 */ /* 0x001fc400078e3cff */
[----:B------:R-:W-:-:S03]  /*1c80*/  LOP3.LUT R7, R7, 0xf7dcefdd, RZ, 0x3c, !PT ;  /* 0xf7dcefdd07077812 */ /* 0x000fc600078e3cff */
[----:B------:R-:W-:Y:S02]  /*1c90*/  IMAD R6, R6, 0x4182bed5, RZ ;  /* 0x4182bed506067824 */ /* 0x000fe400078e02ff */
[----:B------:R-:W-:-:S05]  /*1ca0*/  IMAD R7, R7, -0x658354e5, RZ ;  /* 0x9a7cab1b07077824 */ /* 0x000fca00078e02ff */
[----:B------:R-:W-:-:S05]  /*1cb0*/  IADD3 R6, PT, PT, R6, 0x64f0c9, R7 ;  /* 0x0064f0c906067810 */ /* 0x000fca0007ffe007 */
[----:B-1----:R-:W-:-:S05]  /*1cc0*/  IMAD R5, R5, 0x587c5, R6 ;  /* 0x000587c505057824 */ /* 0x002fca00078e0206 */
[----:B------:R-:W-:Y:S01]  /*1cd0*/  STG.E desc[UR8][R2.64], R5 ;  /* 0x0000000502007986 */ /* 0x000fe2000c101908 */
[----:B------:R-:W-:Y:S05]  /*1ce0*/  EXIT ;  /* 0x000000000000794d */ /* 0x000fea0003800000 */
.L_x_44:
        /* <DEDUP_REMOVED lines=9> */
.L_x_46:


//--------------------- .nv.global.init           --------------------------
	.section	.nv.global.init,"aw",@progbits
	.align	4
.nv.global.init:
	.type		mrg32k3aM1SubSeq,@object
	.size		mrg32k3aM1SubSeq,(mrg32k3aM2SubSeq - mrg32k3aM1SubSeq)
mrg32k3aM1SubSeq:
        /*0000*/ 	.byte	0x0b, 0xcc, 0xee, 0x04, 0x73, 0x29, 0x8b, 0x6f, 0xf6, 0x53, 0x03, 0xf6, 0x23, 0xf6, 0xea, 0xda
        /* <DEDUP_REMOVED lines=125> */
	.type		mrg32k3aM2SubSeq,@object
	.size		mrg32k3aM2SubSeq,(mrg32k3aM1 - mrg32k3aM2SubSeq)
mrg32k3aM2SubSeq:
        /* <DEDUP_REMOVED lines=126> */
	.type		mrg32k3aM1,@object
	.size		mrg32k3aM1,(mrg32k3aM1Seq - mrg32k3aM1)
mrg32k3aM1:
        /* <DEDUP_REMOVED lines=144> */
	.type		mrg32k3aM1Seq,@object
	.size		mrg32k3aM1Seq,(mrg32k3aM2 - mrg32k3aM1Seq)
mrg32k3aM1Seq:
        /* <DEDUP_REMOVED lines=144> */
	.type		mrg32k3aM2,@object
	.size		mrg32k3aM2,(mrg32k3aM2Seq - mrg32k3aM2)
mrg32k3aM2:
        /* <DEDUP_REMOVED lines=144> */
	.type		mrg32k3aM2Seq,@object
	.size		mrg32k3aM2Seq,(precalc_xorwow_matrix - mrg32k3aM2Seq)
mrg32k3aM2Seq:
        /* <DEDUP_REMOVED lines=144> */
	.type		precalc_xorwow_matrix,@object
	.size		precalc_xorwow_matrix,(precalc_xorwow_offset_matrix - precalc_xorwow_matrix)
precalc_xorwow_matrix:
        /* <DEDUP_REMOVED lines=6400> */
	.type		precalc_xorwow_offset_matrix,@object
	.size		precalc_xorwow_offset_matrix,(.L_1 - precalc_xorwow_offset_matrix)
precalc_xorwow_offset_matrix:
        /* <DEDUP_REMOVED lines=6400> */
.L_1:


//--------------------- .nv.shared.reserved.0     --------------------------
	.section	.nv.shared.reserved.0,"aw",@nobits
	.weak		__nv_reservedSMEM_offset_0_alias
	.size		__nv_reservedSMEM_offset_0_alias, 0, 64
	.other		__nv_reservedSMEM_offset_0_alias,@"STO_CUDA_RESERVED_SHARED STV_DEFAULT"
__nv_reservedSMEM_offset_0_alias:
	.zero		0
	.zero		64


//--------------------- .nv.constant0._Z16generate_rr_setsPfPiS0_S0_iiiP17curandStateXORWOW --------------------------
	.section	.nv.constant0._Z16generate_rr_setsPfPiS0_S0_iiiP17curandStateXORWOW,"a",@progbits
	.sectionflags	@""
	.align	4
.nv.constant0._Z16generate_rr_setsPfPiS0_S0_iiiP17curandStateXORWOW:
	.zero		952


//--------------------- .nv.constant0._Z8init_rngiP17curandStateXORWOWyy --------------------------
	.section	.nv.constant0._Z8init_rngiP17curandStateXORWOWyy,"a",@progbits
	.sectionflags	@""
	.align	4
.nv.constant0._Z8init_rngiP17curandStateXORWOWyy:
	.zero		928


//--------------------- SYMBOLS --------------------------

	.type		.nv.reservedSmem.offset0,@object
	.size		.nv.reservedSmem.offset0,0x4
	.type		free,@function
	.type		malloc,@function
